//
// Generated by NVIDIA NVVM Compiler
//
// Compiler Build ID: CL-36424714
// Cuda compilation tools, release 13.0, V13.0.88
// Based on NVVM 20.0.0
//

.version 9.0
.target sm_100
.address_size 64

	// .globl	_ZN4fkpm23outer_product_kernel_reIfEEviiT_PS1_S2_iPiS3_S2_

.visible .entry _ZN4fkpm23outer_product_kernel_reIfEEviiT_PS1_S2_iPiS3_S2_(
	.param .u32 _ZN4fkpm23outer_product_kernel_reIfEEviiT_PS1_S2_iPiS3_S2__param_0,
	.param .u32 _ZN4fkpm23outer_product_kernel_reIfEEviiT_PS1_S2_iPiS3_S2__param_1,
	.param .f32 _ZN4fkpm23outer_product_kernel_reIfEEviiT_PS1_S2_iPiS3_S2__param_2,
	.param .u64 .ptr .align 1 _ZN4fkpm23outer_product_kernel_reIfEEviiT_PS1_S2_iPiS3_S2__param_3,
	.param .u64 .ptr .align 1 _ZN4fkpm23outer_product_kernel_reIfEEviiT_PS1_S2_iPiS3_S2__param_4,
	.param .u32 _ZN4fkpm23outer_product_kernel_reIfEEviiT_PS1_S2_iPiS3_S2__param_5,
	.param .u64 .ptr .align 1 _ZN4fkpm23outer_product_kernel_reIfEEviiT_PS1_S2_iPiS3_S2__param_6,
	.param .u64 .ptr .align 1 _ZN4fkpm23outer_product_kernel_reIfEEviiT_PS1_S2_iPiS3_S2__param_7,
	.param .u64 .ptr .align 1 _ZN4fkpm23outer_product_kernel_reIfEEviiT_PS1_S2_iPiS3_S2__param_8
)
{
	.reg .pred 	%p<12>;
	.reg .b32 	%r<52>;
	.reg .b32 	%f<73>;
	.reg .b64 	%rd<61>;

	ld.param.u32 	%r26, [_ZN4fkpm23outer_product_kernel_reIfEEviiT_PS1_S2_iPiS3_S2__param_0];
	ld.param.u32 	%r27, [_ZN4fkpm23outer_product_kernel_reIfEEviiT_PS1_S2_iPiS3_S2__param_1];
	ld.param.f32 	%f14, [_ZN4fkpm23outer_product_kernel_reIfEEviiT_PS1_S2_iPiS3_S2__param_2];
	ld.param.u64 	%rd6, [_ZN4fkpm23outer_product_kernel_reIfEEviiT_PS1_S2_iPiS3_S2__param_3];
	ld.param.u64 	%rd7, [_ZN4fkpm23outer_product_kernel_reIfEEviiT_PS1_S2_iPiS3_S2__param_4];
	ld.param.u32 	%r28, [_ZN4fkpm23outer_product_kernel_reIfEEviiT_PS1_S2_iPiS3_S2__param_5];
	ld.param.u64 	%rd8, [_ZN4fkpm23outer_product_kernel_reIfEEviiT_PS1_S2_iPiS3_S2__param_8];
	cvta.to.global.u64 	%rd1, %rd7;
	cvta.to.global.u64 	%rd2, %rd6;
	cvta.to.global.u64 	%rd3, %rd8;
	mov.u32 	%r29, %ctaid.x;
	mov.u32 	%r1, %ntid.x;
	mov.u32 	%r30, %tid.x;
	mad.lo.s32 	%r44, %r29, %r1, %r30;
	setp.ge.s32 	%p1, %r44, %r28;
	@%p1 bra 	$L__BB0_17;
	setp.gt.s32 	%p2, %r27, 0;
	mov.u32 	%r31, %nctaid.x;
	mul.lo.s32 	%r3, %r31, %r1;
	@%p2 bra 	$L__BB0_4;
	mul.f32 	%f1, %f14, 0f00000000;
$L__BB0_3:
	mul.wide.s32 	%rd9, %r44, 4;
	add.s64 	%rd10, %rd3, %rd9;
	ld.global.f32 	%f15, [%rd10];
	add.f32 	%f16, %f1, %f15;
	st.global.f32 	[%rd10], %f16;
	add.s32 	%r44, %r44, %r3;
	setp.lt.s32 	%p3, %r44, %r28;
	@%p3 bra 	$L__BB0_3;
	bra.uni 	$L__BB0_17;
$L__BB0_4:
	and.b32  	%r4, %r27, 7;
	and.b32  	%r5, %r27, 2147483640;
	and.b32  	%r6, %r27, 1;
	neg.s32 	%r7, %r5;
	shl.b32 	%r8, %r26, 3;
	mul.wide.s32 	%rd50, %r26, 4;
$L__BB0_5:
	ld.param.u64 	%rd60, [_ZN4fkpm23outer_product_kernel_reIfEEviiT_PS1_S2_iPiS3_S2__param_7];
	ld.param.u64 	%rd59, [_ZN4fkpm23outer_product_kernel_reIfEEviiT_PS1_S2_iPiS3_S2__param_6];
	setp.lt.u32 	%p4, %r27, 8;
	cvta.to.global.u64 	%rd11, %rd59;
	mul.wide.s32 	%rd12, %r44, 4;
	add.s64 	%rd13, %rd11, %rd12;
	ld.global.u32 	%r10, [%rd13];
	cvta.to.global.u64 	%rd14, %rd60;
	add.s64 	%rd15, %rd14, %rd12;
	ld.global.u32 	%r11, [%rd15];
	mov.f32 	%f72, 0f00000000;
	mov.b32 	%r49, 0;
	@%p4 bra 	$L__BB0_8;
	mov.f32 	%f72, 0f00000000;
	mov.u32 	%r45, %r10;
	mov.u32 	%r46, %r11;
	mov.u32 	%r47, %r7;
$L__BB0_7:
	.pragma "nounroll";
	mul.wide.s32 	%rd16, %r45, 4;
	add.s64 	%rd17, %rd2, %rd16;
	ld.global.f32 	%f20, [%rd17];
	mul.wide.s32 	%rd18, %r46, 4;
	add.s64 	%rd19, %rd1, %rd18;
	ld.global.f32 	%f21, [%rd19];
	fma.rn.f32 	%f22, %f20, %f21, %f72;
	mul.wide.s32 	%rd20, %r26, 4;
	add.s64 	%rd21, %rd17, %rd20;
	ld.global.f32 	%f23, [%rd21];
	add.s64 	%rd22, %rd19, %rd20;
	ld.global.f32 	%f24, [%rd22];
	fma.rn.f32 	%f25, %f23, %f24, %f22;
	add.s64 	%rd23, %rd21, %rd20;
	ld.global.f32 	%f26, [%rd23];
	add.s64 	%rd24, %rd22, %rd20;
	ld.global.f32 	%f27, [%rd24];
	fma.rn.f32 	%f28, %f26, %f27, %f25;
	add.s64 	%rd25, %rd23, %rd20;
	ld.global.f32 	%f29, [%rd25];
	add.s64 	%rd26, %rd24, %rd20;
	ld.global.f32 	%f30, [%rd26];
	fma.rn.f32 	%f31, %f29, %f30, %f28;
	add.s64 	%rd27, %rd25, %rd20;
	ld.global.f32 	%f32, [%rd27];
	add.s64 	%rd28, %rd26, %rd20;
	ld.global.f32 	%f33, [%rd28];
	fma.rn.f32 	%f34, %f32, %f33, %f31;
	add.s64 	%rd29, %rd27, %rd20;
	ld.global.f32 	%f35, [%rd29];
	add.s64 	%rd30, %rd28, %rd20;
	ld.global.f32 	%f36, [%rd30];
	fma.rn.f32 	%f37, %f35, %f36, %f34;
	add.s64 	%rd31, %rd29, %rd20;
	ld.global.f32 	%f38, [%rd31];
	add.s64 	%rd32, %rd30, %rd20;
	ld.global.f32 	%f39, [%rd32];
	fma.rn.f32 	%f40, %f38, %f39, %f37;
	add.s64 	%rd33, %rd31, %rd20;
	ld.global.f32 	%f41, [%rd33];
	add.s64 	%rd34, %rd32, %rd20;
	ld.global.f32 	%f42, [%rd34];
	fma.rn.f32 	%f72, %f41, %f42, %f40;
	add.s32 	%r47, %r47, 8;
	add.s32 	%r46, %r46, %r8;
	add.s32 	%r45, %r45, %r8;
	setp.ne.s32 	%p5, %r47, 0;
	mov.u32 	%r49, %r5;
	@%p5 bra 	$L__BB0_7;
$L__BB0_8:
	setp.eq.s32 	%p6, %r4, 0;
	@%p6 bra 	$L__BB0_16;
	add.s32 	%r33, %r4, -1;
	setp.lt.u32 	%p7, %r33, 3;
	@%p7 bra 	$L__BB0_11;
	mul.lo.s32 	%r34, %r49, %r26;
	add.s32 	%r35, %r34, %r10;
	mul.wide.s32 	%rd35, %r35, 4;
	add.s64 	%rd36, %rd2, %rd35;
	ld.global.f32 	%f44, [%rd36];
	add.s32 	%r36, %r34, %r11;
	mul.wide.s32 	%rd37, %r36, 4;
	add.s64 	%rd38, %rd1, %rd37;
	ld.global.f32 	%f45, [%rd38];
	fma.rn.f32 	%f46, %f44, %f45, %f72;
	add.s64 	%rd40, %rd36, %rd50;
	ld.global.f32 	%f47, [%rd40];
	add.s64 	%rd41, %rd38, %rd50;
	ld.global.f32 	%f48, [%rd41];
	fma.rn.f32 	%f49, %f47, %f48, %f46;
	add.s64 	%rd42, %rd40, %rd50;
	ld.global.f32 	%f50, [%rd42];
	add.s64 	%rd43, %rd41, %rd50;
	ld.global.f32 	%f51, [%rd43];
	fma.rn.f32 	%f52, %f50, %f51, %f49;
	add.s64 	%rd44, %rd42, %rd50;
	ld.global.f32 	%f53, [%rd44];
	add.s64 	%rd45, %rd43, %rd50;
	ld.global.f32 	%f54, [%rd45];
	fma.rn.f32 	%f72, %f53, %f54, %f52;
	add.s32 	%r49, %r49, 4;
$L__BB0_11:
	and.b32  	%r37, %r27, 3;
	setp.eq.s32 	%p8, %r37, 0;
	@%p8 bra 	$L__BB0_16;
	setp.eq.s32 	%p9, %r37, 1;
	@%p9 bra 	$L__BB0_14;
	mul.lo.s32 	%r38, %r49, %r26;
	add.s32 	%r39, %r38, %r10;
	mul.wide.s32 	%rd46, %r39, 4;
	add.s64 	%rd47, %rd2, %rd46;
	ld.global.f32 	%f56, [%rd47];
	add.s32 	%r40, %r38, %r11;
	mul.wide.s32 	%rd48, %r40, 4;
	add.s64 	%rd49, %rd1, %rd48;
	ld.global.f32 	%f57, [%rd49];
	fma.rn.f32 	%f58, %f56, %f57, %f72;
	add.s64 	%rd51, %rd47, %rd50;
	ld.global.f32 	%f59, [%rd51];
	add.s64 	%rd52, %rd49, %rd50;
	ld.global.f32 	%f60, [%rd52];
	fma.rn.f32 	%f72, %f59, %f60, %f58;
	add.s32 	%r49, %r49, 2;
$L__BB0_14:
	setp.eq.s32 	%p10, %r6, 0;
	@%p10 bra 	$L__BB0_16;
	mul.lo.s32 	%r41, %r49, %r26;
	add.s32 	%r42, %r41, %r10;
	mul.wide.s32 	%rd53, %r42, 4;
	add.s64 	%rd54, %rd2, %rd53;
	ld.global.f32 	%f61, [%rd54];
	add.s32 	%r43, %r41, %r11;
	mul.wide.s32 	%rd55, %r43, 4;
	add.s64 	%rd56, %rd1, %rd55;
	ld.global.f32 	%f62, [%rd56];
	fma.rn.f32 	%f72, %f61, %f62, %f72;
$L__BB0_16:
	mul.wide.s32 	%rd57, %r44, 4;
	add.s64 	%rd58, %rd3, %rd57;
	ld.global.f32 	%f63, [%rd58];
	fma.rn.f32 	%f64, %f14, %f72, %f63;
	st.global.f32 	[%rd58], %f64;
	add.s32 	%r44, %r44, %r3;
	setp.lt.s32 	%p11, %r44, %r28;
	@%p11 bra 	$L__BB0_5;
$L__BB0_17:
	ret;

}
	// .globl	_ZN4fkpm23outer_product_kernel_reIdEEviiT_PS1_S2_iPiS3_S2_
.visible .entry _ZN4fkpm23outer_product_kernel_reIdEEviiT_PS1_S2_iPiS3_S2_(
	.param .u32 _ZN4fkpm23outer_product_kernel_reIdEEviiT_PS1_S2_iPiS3_S2__param_0,
	.param .u32 _ZN4fkpm23outer_product_kernel_reIdEEviiT_PS1_S2_iPiS3_S2__param_1,
	.param .f64 _ZN4fkpm23outer_product_kernel_reIdEEviiT_PS1_S2_iPiS3_S2__param_2,
	.param .u64 .ptr .align 1 _ZN4fkpm23outer_product_kernel_reIdEEviiT_PS1_S2_iPiS3_S2__param_3,
	.param .u64 .ptr .align 1 _ZN4fkpm23outer_product_kernel_reIdEEviiT_PS1_S2_iPiS3_S2__param_4,
	.param .u32 _ZN4fkpm23outer_product_kernel_reIdEEviiT_PS1_S2_iPiS3_S2__param_5,
	.param .u64 .ptr .align 1 _ZN4fkpm23outer_product_kernel_reIdEEviiT_PS1_S2_iPiS3_S2__param_6,
	.param .u64 .ptr .align 1 _ZN4fkpm23outer_product_kernel_reIdEEviiT_PS1_S2_iPiS3_S2__param_7,
	.param .u64 .ptr .align 1 _ZN4fkpm23outer_product_kernel_reIdEEviiT_PS1_S2_iPiS3_S2__param_8
)
{
	.reg .pred 	%p<12>;
	.reg .b32 	%r<52>;
	.reg .b64 	%rd<60>;
	.reg .b64 	%fd<73>;

	ld.param.u32 	%r27, [_ZN4fkpm23outer_product_kernel_reIdEEviiT_PS1_S2_iPiS3_S2__param_0];
	ld.param.u32 	%r28, [_ZN4fkpm23outer_product_kernel_reIdEEviiT_PS1_S2_iPiS3_S2__param_1];
	ld.param.f64 	%fd14, [_ZN4fkpm23outer_product_kernel_reIdEEviiT_PS1_S2_iPiS3_S2__param_2];
	ld.param.u64 	%rd7, [_ZN4fkpm23outer_product_kernel_reIdEEviiT_PS1_S2_iPiS3_S2__param_3];
	ld.param.u64 	%rd8, [_ZN4fkpm23outer_product_kernel_reIdEEviiT_PS1_S2_iPiS3_S2__param_4];
	ld.param.u32 	%r29, [_ZN4fkpm23outer_product_kernel_reIdEEviiT_PS1_S2_iPiS3_S2__param_5];
	ld.param.u64 	%rd6, [_ZN4fkpm23outer_product_kernel_reIdEEviiT_PS1_S2_iPiS3_S2__param_7];
	ld.param.u64 	%rd9, [_ZN4fkpm23outer_product_kernel_reIdEEviiT_PS1_S2_iPiS3_S2__param_8];
	cvta.to.global.u64 	%rd1, %rd8;
	cvta.to.global.u64 	%rd2, %rd7;
	cvta.to.global.u64 	%rd3, %rd9;
	mov.u32 	%r30, %ctaid.x;
	mov.u32 	%r1, %ntid.x;
	mov.u32 	%r31, %tid.x;
	mad.lo.s32 	%r44, %r30, %r1, %r31;
	setp.ge.s32 	%p1, %r44, %r29;
	@%p1 bra 	$L__BB1_17;
	setp.gt.s32 	%p2, %r28, 0;
	mov.u32 	%r32, %nctaid.x;
	mul.lo.s32 	%r3, %r32, %r1;
	@%p2 bra 	$L__BB1_4;
	mul.f64 	%fd1, %fd14, 0d0000000000000000;
$L__BB1_3:
	mul.wide.s32 	%rd10, %r44, 8;
	add.s64 	%rd11, %rd3, %rd10;
	ld.global.f64 	%fd15, [%rd11];
	add.f64 	%fd16, %fd1, %fd15;
	st.global.f64 	[%rd11], %fd16;
	add.s32 	%r44, %r44, %r3;
	setp.lt.s32 	%p3, %r44, %r29;
	@%p3 bra 	$L__BB1_3;
	bra.uni 	$L__BB1_17;
$L__BB1_4:
	and.b32  	%r4, %r28, 7;
	and.b32  	%r5, %r28, 3;
	and.b32  	%r6, %r28, 2147483640;
	and.b32  	%r7, %r28, 1;
	neg.s32 	%r8, %r6;
	shl.b32 	%r9, %r27, 3;
	cvta.to.global.u64 	%rd4, %rd6;
	mul.wide.s32 	%rd50, %r27, 8;
$L__BB1_5:
	ld.param.u64 	%rd59, [_ZN4fkpm23outer_product_kernel_reIdEEviiT_PS1_S2_iPiS3_S2__param_6];
	setp.lt.u32 	%p4, %r28, 8;
	cvta.to.global.u64 	%rd12, %rd59;
	mul.wide.s32 	%rd13, %r44, 4;
	add.s64 	%rd14, %rd12, %rd13;
	ld.global.u32 	%r11, [%rd14];
	add.s64 	%rd15, %rd4, %rd13;
	ld.global.u32 	%r12, [%rd15];
	mov.f64 	%fd72, 0d0000000000000000;
	mov.b32 	%r49, 0;
	@%p4 bra 	$L__BB1_8;
	mov.f64 	%fd72, 0d0000000000000000;
	mov.u32 	%r45, %r11;
	mov.u32 	%r46, %r12;
	mov.u32 	%r47, %r8;
$L__BB1_7:
	.pragma "nounroll";
	mul.wide.s32 	%rd16, %r45, 8;
	add.s64 	%rd17, %rd2, %rd16;
	ld.global.f64 	%fd20, [%rd17];
	mul.wide.s32 	%rd18, %r46, 8;
	add.s64 	%rd19, %rd1, %rd18;
	ld.global.f64 	%fd21, [%rd19];
	fma.rn.f64 	%fd22, %fd20, %fd21, %fd72;
	mul.wide.s32 	%rd20, %r27, 8;
	add.s64 	%rd21, %rd17, %rd20;
	ld.global.f64 	%fd23, [%rd21];
	add.s64 	%rd22, %rd19, %rd20;
	ld.global.f64 	%fd24, [%rd22];
	fma.rn.f64 	%fd25, %fd23, %fd24, %fd22;
	add.s64 	%rd23, %rd21, %rd20;
	ld.global.f64 	%fd26, [%rd23];
	add.s64 	%rd24, %rd22, %rd20;
	ld.global.f64 	%fd27, [%rd24];
	fma.rn.f64 	%fd28, %fd26, %fd27, %fd25;
	add.s64 	%rd25, %rd23, %rd20;
	ld.global.f64 	%fd29, [%rd25];
	add.s64 	%rd26, %rd24, %rd20;
	ld.global.f64 	%fd30, [%rd26];
	fma.rn.f64 	%fd31, %fd29, %fd30, %fd28;
	add.s64 	%rd27, %rd25, %rd20;
	ld.global.f64 	%fd32, [%rd27];
	add.s64 	%rd28, %rd26, %rd20;
	ld.global.f64 	%fd33, [%rd28];
	fma.rn.f64 	%fd34, %fd32, %fd33, %fd31;
	add.s64 	%rd29, %rd27, %rd20;
	ld.global.f64 	%fd35, [%rd29];
	add.s64 	%rd30, %rd28, %rd20;
	ld.global.f64 	%fd36, [%rd30];
	fma.rn.f64 	%fd37, %fd35, %fd36, %fd34;
	add.s64 	%rd31, %rd29, %rd20;
	ld.global.f64 	%fd38, [%rd31];
	add.s64 	%rd32, %rd30, %rd20;
	ld.global.f64 	%fd39, [%rd32];
	fma.rn.f64 	%fd40, %fd38, %fd39, %fd37;
	add.s64 	%rd33, %rd31, %rd20;
	ld.global.f64 	%fd41, [%rd33];
	add.s64 	%rd34, %rd32, %rd20;
	ld.global.f64 	%fd42, [%rd34];
	fma.rn.f64 	%fd72, %fd41, %fd42, %fd40;
	add.s32 	%r47, %r47, 8;
	add.s32 	%r46, %r46, %r9;
	add.s32 	%r45, %r45, %r9;
	setp.ne.s32 	%p5, %r47, 0;
	mov.u32 	%r49, %r6;
	@%p5 bra 	$L__BB1_7;
$L__BB1_8:
	setp.eq.s32 	%p6, %r4, 0;
	@%p6 bra 	$L__BB1_16;
	add.s32 	%r34, %r4, -1;
	setp.lt.u32 	%p7, %r34, 3;
	@%p7 bra 	$L__BB1_11;
	mul.lo.s32 	%r35, %r49, %r27;
	add.s32 	%r36, %r35, %r11;
	mul.wide.s32 	%rd35, %r36, 8;
	add.s64 	%rd36, %rd2, %rd35;
	ld.global.f64 	%fd44, [%rd36];
	add.s32 	%r37, %r35, %r12;
	mul.wide.s32 	%rd37, %r37, 8;
	add.s64 	%rd38, %rd1, %rd37;
	ld.global.f64 	%fd45, [%rd38];
	fma.rn.f64 	%fd46, %fd44, %fd45, %fd72;
	add.s64 	%rd40, %rd36, %rd50;
	ld.global.f64 	%fd47, [%rd40];
	add.s64 	%rd41, %rd38, %rd50;
	ld.global.f64 	%fd48, [%rd41];
	fma.rn.f64 	%fd49, %fd47, %fd48, %fd46;
	add.s64 	%rd42, %rd40, %rd50;
	ld.global.f64 	%fd50, [%rd42];
	add.s64 	%rd43, %rd41, %rd50;
	ld.global.f64 	%fd51, [%rd43];
	fma.rn.f64 	%fd52, %fd50, %fd51, %fd49;
	add.s64 	%rd44, %rd42, %rd50;
	ld.global.f64 	%fd53, [%rd44];
	add.s64 	%rd45, %rd43, %rd50;
	ld.global.f64 	%fd54, [%rd45];
	fma.rn.f64 	%fd72, %fd53, %fd54, %fd52;
	add.s32 	%r49, %r49, 4;
$L__BB1_11:
	setp.eq.s32 	%p8, %r5, 0;
	@%p8 bra 	$L__BB1_16;
	setp.eq.s32 	%p9, %r5, 1;
	@%p9 bra 	$L__BB1_14;
	mul.lo.s32 	%r38, %r49, %r27;
	add.s32 	%r39, %r38, %r11;
	mul.wide.s32 	%rd46, %r39, 8;
	add.s64 	%rd47, %rd2, %rd46;
	ld.global.f64 	%fd56, [%rd47];
	add.s32 	%r40, %r38, %r12;
	mul.wide.s32 	%rd48, %r40, 8;
	add.s64 	%rd49, %rd1, %rd48;
	ld.global.f64 	%fd57, [%rd49];
	fma.rn.f64 	%fd58, %fd56, %fd57, %fd72;
	add.s64 	%rd51, %rd47, %rd50;
	ld.global.f64 	%fd59, [%rd51];
	add.s64 	%rd52, %rd49, %rd50;
	ld.global.f64 	%fd60, [%rd52];
	fma.rn.f64 	%fd72, %fd59, %fd60, %fd58;
	add.s32 	%r49, %r49, 2;
$L__BB1_14:
	setp.eq.s32 	%p10, %r7, 0;
	@%p10 bra 	$L__BB1_16;
	mul.lo.s32 	%r41, %r49, %r27;
	add.s32 	%r42, %r41, %r11;
	mul.wide.s32 	%rd53, %r42, 8;
	add.s64 	%rd54, %rd2, %rd53;
	ld.global.f64 	%fd61, [%rd54];
	add.s32 	%r43, %r41, %r12;
	mul.wide.s32 	%rd55, %r43, 8;
	add.s64 	%rd56, %rd1, %rd55;
	ld.global.f64 	%fd62, [%rd56];
	fma.rn.f64 	%fd72, %fd61, %fd62, %fd72;
$L__BB1_16:
	mul.wide.s32 	%rd57, %r44, 8;
	add.s64 	%rd58, %rd3, %rd57;
	ld.global.f64 	%fd63, [%rd58];
	fma.rn.f64 	%fd64, %fd14, %fd72, %fd63;
	st.global.f64 	[%rd58], %fd64;
	add.s32 	%r44, %r44, %r3;
	setp.lt.s32 	%p11, %r44, %r29;
	@%p11 bra 	$L__BB1_5;
$L__BB1_17:
	ret;

}
	// .globl	_ZN4fkpm23outer_product_kernel_cxI6float2fEEviiT0_PT_S4_iPiS5_S4_
.visible .entry _ZN4fkpm23outer_product_kernel_cxI6float2fEEviiT0_PT_S4_iPiS5_S4_(
	.param .u32 _ZN4fkpm23outer_product_kernel_cxI6float2fEEviiT0_PT_S4_iPiS5_S4__param_0,
	.param .u32 _ZN4fkpm23outer_product_kernel_cxI6float2fEEviiT0_PT_S4_iPiS5_S4__param_1,
	.param .f32 _ZN4fkpm23outer_product_kernel_cxI6float2fEEviiT0_PT_S4_iPiS5_S4__param_2,
	.param .u64 .ptr .align 1 _ZN4fkpm23outer_product_kernel_cxI6float2fEEviiT0_PT_S4_iPiS5_S4__param_3,
	.param .u64 .ptr .align 1 _ZN4fkpm23outer_product_kernel_cxI6float2fEEviiT0_PT_S4_iPiS5_S4__param_4,
	.param .u32 _ZN4fkpm23outer_product_kernel_cxI6float2fEEviiT0_PT_S4_iPiS5_S4__param_5,
	.param .u64 .ptr .align 1 _ZN4fkpm23outer_product_kernel_cxI6float2fEEviiT0_PT_S4_iPiS5_S4__param_6,
	.param .u64 .ptr .align 1 _ZN4fkpm23outer_product_kernel_cxI6float2fEEviiT0_PT_S4_iPiS5_S4__param_7,
	.param .u64 .ptr .align 1 _ZN4fkpm23outer_product_kernel_cxI6float2fEEviiT0_PT_S4_iPiS5_S4__param_8
)
{
	.reg .pred 	%p<12>;
	.reg .b32 	%r<52>;
	.reg .b32 	%f<213>;
	.reg .b64 	%rd<60>;

	ld.param.u32 	%r27, [_ZN4fkpm23outer_product_kernel_cxI6float2fEEviiT0_PT_S4_iPiS5_S4__param_0];
	ld.param.u32 	%r28, [_ZN4fkpm23outer_product_kernel_cxI6float2fEEviiT0_PT_S4_iPiS5_S4__param_1];
	ld.param.f32 	%f26, [_ZN4fkpm23outer_product_kernel_cxI6float2fEEviiT0_PT_S4_iPiS5_S4__param_2];
	ld.param.u64 	%rd7, [_ZN4fkpm23outer_product_kernel_cxI6float2fEEviiT0_PT_S4_iPiS5_S4__param_3];
	ld.param.u64 	%rd8, [_ZN4fkpm23outer_product_kernel_cxI6float2fEEviiT0_PT_S4_iPiS5_S4__param_4];
	ld.param.u32 	%r29, [_ZN4fkpm23outer_product_kernel_cxI6float2fEEviiT0_PT_S4_iPiS5_S4__param_5];
	ld.param.u64 	%rd6, [_ZN4fkpm23outer_product_kernel_cxI6float2fEEviiT0_PT_S4_iPiS5_S4__param_7];
	ld.param.u64 	%rd9, [_ZN4fkpm23outer_product_kernel_cxI6float2fEEviiT0_PT_S4_iPiS5_S4__param_8];
	cvta.to.global.u64 	%rd1, %rd8;
	cvta.to.global.u64 	%rd2, %rd7;
	cvta.to.global.u64 	%rd3, %rd9;
	mov.u32 	%r30, %ctaid.x;
	mov.u32 	%r1, %ntid.x;
	mov.u32 	%r31, %tid.x;
	mad.lo.s32 	%r44, %r30, %r1, %r31;
	setp.ge.s32 	%p1, %r44, %r29;
	@%p1 bra 	$L__BB2_17;
	setp.gt.s32 	%p2, %r28, 0;
	mov.u32 	%r32, %nctaid.x;
	mul.lo.s32 	%r3, %r32, %r1;
	@%p2 bra 	$L__BB2_4;
	mul.f32 	%f1, %f26, 0f00000000;
$L__BB2_3:
	mul.wide.s32 	%rd10, %r44, 8;
	add.s64 	%rd11, %rd3, %rd10;
	ld.global.v2.f32 	{%f27, %f28}, [%rd11];
	add.f32 	%f29, %f1, %f27;
	add.f32 	%f30, %f1, %f28;
	st.global.v2.f32 	[%rd11], {%f29, %f30};
	add.s32 	%r44, %r44, %r3;
	setp.lt.s32 	%p3, %r44, %r29;
	@%p3 bra 	$L__BB2_3;
	bra.uni 	$L__BB2_17;
$L__BB2_4:
	and.b32  	%r4, %r28, 7;
	and.b32  	%r5, %r28, 3;
	and.b32  	%r6, %r28, 2147483640;
	and.b32  	%r7, %r28, 1;
	neg.s32 	%r8, %r6;
	shl.b32 	%r9, %r27, 3;
	cvta.to.global.u64 	%rd4, %rd6;
	mul.wide.s32 	%rd50, %r27, 8;
$L__BB2_5:
	ld.param.u64 	%rd59, [_ZN4fkpm23outer_product_kernel_cxI6float2fEEviiT0_PT_S4_iPiS5_S4__param_6];
	setp.lt.u32 	%p4, %r28, 8;
	cvta.to.global.u64 	%rd12, %rd59;
	mul.wide.s32 	%rd13, %r44, 4;
	add.s64 	%rd14, %rd12, %rd13;
	ld.global.u32 	%r11, [%rd14];
	add.s64 	%rd15, %rd4, %rd13;
	ld.global.u32 	%r12, [%rd15];
	mov.f32 	%f212, 0f00000000;
	mov.b32 	%r49, 0;
	mov.f32 	%f211, %f212;
	@%p4 bra 	$L__BB2_8;
	mov.f32 	%f212, 0f00000000;
	mov.u32 	%r45, %r11;
	mov.u32 	%r46, %r12;
	mov.u32 	%r47, %r8;
$L__BB2_7:
	.pragma "nounroll";
	mul.wide.s32 	%rd16, %r45, 8;
	add.s64 	%rd17, %rd2, %rd16;
	ld.global.v2.f32 	{%f34, %f35}, [%rd17];
	mul.wide.s32 	%rd18, %r46, 8;
	add.s64 	%rd19, %rd1, %rd18;
	ld.global.v2.f32 	{%f36, %f37}, [%rd19];
	mul.f32 	%f38, %f35, %f37;
	fma.rn.f32 	%f39, %f34, %f36, %f38;
	add.f32 	%f40, %f211, %f39;
	mul.f32 	%f41, %f35, %f36;
	mul.f32 	%f42, %f34, %f37;
	sub.f32 	%f43, %f41, %f42;
	add.f32 	%f44, %f212, %f43;
	mul.wide.s32 	%rd20, %r27, 8;
	add.s64 	%rd21, %rd17, %rd20;
	ld.global.v2.f32 	{%f45, %f46}, [%rd21];
	add.s64 	%rd22, %rd19, %rd20;
	ld.global.v2.f32 	{%f47, %f48}, [%rd22];
	mul.f32 	%f49, %f46, %f48;
	fma.rn.f32 	%f50, %f45, %f47, %f49;
	add.f32 	%f51, %f40, %f50;
	mul.f32 	%f52, %f46, %f47;
	mul.f32 	%f53, %f45, %f48;
	sub.f32 	%f54, %f52, %f53;
	add.f32 	%f55, %f44, %f54;
	add.s64 	%rd23, %rd21, %rd20;
	ld.global.v2.f32 	{%f56, %f57}, [%rd23];
	add.s64 	%rd24, %rd22, %rd20;
	ld.global.v2.f32 	{%f58, %f59}, [%rd24];
	mul.f32 	%f60, %f57, %f59;
	fma.rn.f32 	%f61, %f56, %f58, %f60;
	add.f32 	%f62, %f51, %f61;
	mul.f32 	%f63, %f57, %f58;
	mul.f32 	%f64, %f56, %f59;
	sub.f32 	%f65, %f63, %f64;
	add.f32 	%f66, %f55, %f65;
	add.s64 	%rd25, %rd23, %rd20;
	ld.global.v2.f32 	{%f67, %f68}, [%rd25];
	add.s64 	%rd26, %rd24, %rd20;
	ld.global.v2.f32 	{%f69, %f70}, [%rd26];
	mul.f32 	%f71, %f68, %f70;
	fma.rn.f32 	%f72, %f67, %f69, %f71;
	add.f32 	%f73, %f62, %f72;
	mul.f32 	%f74, %f68, %f69;
	mul.f32 	%f75, %f67, %f70;
	sub.f32 	%f76, %f74, %f75;
	add.f32 	%f77, %f66, %f76;
	add.s64 	%rd27, %rd25, %rd20;
	ld.global.v2.f32 	{%f78, %f79}, [%rd27];
	add.s64 	%rd28, %rd26, %rd20;
	ld.global.v2.f32 	{%f80, %f81}, [%rd28];
	mul.f32 	%f82, %f79, %f81;
	fma.rn.f32 	%f83, %f78, %f80, %f82;
	add.f32 	%f84, %f73, %f83;
	mul.f32 	%f85, %f79, %f80;
	mul.f32 	%f86, %f78, %f81;
	sub.f32 	%f87, %f85, %f86;
	add.f32 	%f88, %f77, %f87;
	add.s64 	%rd29, %rd27, %rd20;
	ld.global.v2.f32 	{%f89, %f90}, [%rd29];
	add.s64 	%rd30, %rd28, %rd20;
	ld.global.v2.f32 	{%f91, %f92}, [%rd30];
	mul.f32 	%f93, %f90, %f92;
	fma.rn.f32 	%f94, %f89, %f91, %f93;
	add.f32 	%f95, %f84, %f94;
	mul.f32 	%f96, %f90, %f91;
	mul.f32 	%f97, %f89, %f92;
	sub.f32 	%f98, %f96, %f97;
	add.f32 	%f99, %f88, %f98;
	add.s64 	%rd31, %rd29, %rd20;
	ld.global.v2.f32 	{%f100, %f101}, [%rd31];
	add.s64 	%rd32, %rd30, %rd20;
	ld.global.v2.f32 	{%f102, %f103}, [%rd32];
	mul.f32 	%f104, %f101, %f103;
	fma.rn.f32 	%f105, %f100, %f102, %f104;
	add.f32 	%f106, %f95, %f105;
	mul.f32 	%f107, %f101, %f102;
	mul.f32 	%f108, %f100, %f103;
	sub.f32 	%f109, %f107, %f108;
	add.f32 	%f110, %f99, %f109;
	add.s64 	%rd33, %rd31, %rd20;
	ld.global.v2.f32 	{%f111, %f112}, [%rd33];
	add.s64 	%rd34, %rd32, %rd20;
	ld.global.v2.f32 	{%f113, %f114}, [%rd34];
	mul.f32 	%f115, %f112, %f114;
	fma.rn.f32 	%f116, %f111, %f113, %f115;
	add.f32 	%f211, %f106, %f116;
	mul.f32 	%f117, %f112, %f113;
	mul.f32 	%f118, %f111, %f114;
	sub.f32 	%f119, %f117, %f118;
	add.f32 	%f212, %f110, %f119;
	add.s32 	%r47, %r47, 8;
	add.s32 	%r46, %r46, %r9;
	add.s32 	%r45, %r45, %r9;
	setp.ne.s32 	%p5, %r47, 0;
	mov.u32 	%r49, %r6;
	@%p5 bra 	$L__BB2_7;
$L__BB2_8:
	setp.eq.s32 	%p6, %r4, 0;
	@%p6 bra 	$L__BB2_16;
	add.s32 	%r34, %r4, -1;
	setp.lt.u32 	%p7, %r34, 3;
	@%p7 bra 	$L__BB2_11;
	mul.lo.s32 	%r35, %r49, %r27;
	add.s32 	%r36, %r35, %r11;
	mul.wide.s32 	%rd35, %r36, 8;
	add.s64 	%rd36, %rd2, %rd35;
	ld.global.v2.f32 	{%f121, %f122}, [%rd36];
	add.s32 	%r37, %r35, %r12;
	mul.wide.s32 	%rd37, %r37, 8;
	add.s64 	%rd38, %rd1, %rd37;
	ld.global.v2.f32 	{%f123, %f124}, [%rd38];
	mul.f32 	%f125, %f122, %f124;
	fma.rn.f32 	%f126, %f121, %f123, %f125;
	add.f32 	%f127, %f211, %f126;
	mul.f32 	%f128, %f122, %f123;
	mul.f32 	%f129, %f121, %f124;
	sub.f32 	%f130, %f128, %f129;
	add.f32 	%f131, %f212, %f130;
	add.s64 	%rd40, %rd36, %rd50;
	ld.global.v2.f32 	{%f132, %f133}, [%rd40];
	add.s64 	%rd41, %rd38, %rd50;
	ld.global.v2.f32 	{%f134, %f135}, [%rd41];
	mul.f32 	%f136, %f133, %f135;
	fma.rn.f32 	%f137, %f132, %f134, %f136;
	add.f32 	%f138, %f127, %f137;
	mul.f32 	%f139, %f133, %f134;
	mul.f32 	%f140, %f132, %f135;
	sub.f32 	%f141, %f139, %f140;
	add.f32 	%f142, %f131, %f141;
	add.s64 	%rd42, %rd40, %rd50;
	ld.global.v2.f32 	{%f143, %f144}, [%rd42];
	add.s64 	%rd43, %rd41, %rd50;
	ld.global.v2.f32 	{%f145, %f146}, [%rd43];
	mul.f32 	%f147, %f144, %f146;
	fma.rn.f32 	%f148, %f143, %f145, %f147;
	add.f32 	%f149, %f138, %f148;
	mul.f32 	%f150, %f144, %f145;
	mul.f32 	%f151, %f143, %f146;
	sub.f32 	%f152, %f150, %f151;
	add.f32 	%f153, %f142, %f152;
	add.s64 	%rd44, %rd42, %rd50;
	ld.global.v2.f32 	{%f154, %f155}, [%rd44];
	add.s64 	%rd45, %rd43, %rd50;
	ld.global.v2.f32 	{%f156, %f157}, [%rd45];
	mul.f32 	%f158, %f155, %f157;
	fma.rn.f32 	%f159, %f154, %f156, %f158;
	add.f32 	%f211, %f149, %f159;
	mul.f32 	%f160, %f155, %f156;
	mul.f32 	%f161, %f154, %f157;
	sub.f32 	%f162, %f160, %f161;
	add.f32 	%f212, %f153, %f162;
	add.s32 	%r49, %r49, 4;
$L__BB2_11:
	setp.eq.s32 	%p8, %r5, 0;
	@%p8 bra 	$L__BB2_16;
	setp.eq.s32 	%p9, %r5, 1;
	@%p9 bra 	$L__BB2_14;
	mul.lo.s32 	%r38, %r49, %r27;
	add.s32 	%r39, %r38, %r11;
	mul.wide.s32 	%rd46, %r39, 8;
	add.s64 	%rd47, %rd2, %rd46;
	ld.global.v2.f32 	{%f164, %f165}, [%rd47];
	add.s32 	%r40, %r38, %r12;
	mul.wide.s32 	%rd48, %r40, 8;
	add.s64 	%rd49, %rd1, %rd48;
	ld.global.v2.f32 	{%f166, %f167}, [%rd49];
	mul.f32 	%f168, %f165, %f167;
	fma.rn.f32 	%f169, %f164, %f166, %f168;
	add.f32 	%f170, %f211, %f169;
	mul.f32 	%f171, %f165, %f166;
	mul.f32 	%f172, %f164, %f167;
	sub.f32 	%f173, %f171, %f172;
	add.f32 	%f174, %f212, %f173;
	add.s64 	%rd51, %rd47, %rd50;
	ld.global.v2.f32 	{%f175, %f176}, [%rd51];
	add.s64 	%rd52, %rd49, %rd50;
	ld.global.v2.f32 	{%f177, %f178}, [%rd52];
	mul.f32 	%f179, %f176, %f178;
	fma.rn.f32 	%f180, %f175, %f177, %f179;
	add.f32 	%f211, %f170, %f180;
	mul.f32 	%f181, %f176, %f177;
	mul.f32 	%f182, %f175, %f178;
	sub.f32 	%f183, %f181, %f182;
	add.f32 	%f212, %f174, %f183;
	add.s32 	%r49, %r49, 2;
$L__BB2_14:
	setp.eq.s32 	%p10, %r7, 0;
	@%p10 bra 	$L__BB2_16;
	mul.lo.s32 	%r41, %r49, %r27;
	add.s32 	%r42, %r41, %r11;
	mul.wide.s32 	%rd53, %r42, 8;
	add.s64 	%rd54, %rd2, %rd53;
	ld.global.v2.f32 	{%f184, %f185}, [%rd54];
	add.s32 	%r43, %r41, %r12;
	mul.wide.s32 	%rd55, %r43, 8;
	add.s64 	%rd56, %rd1, %rd55;
	ld.global.v2.f32 	{%f186, %f187}, [%rd56];
	mul.f32 	%f188, %f185, %f187;
	fma.rn.f32 	%f189, %f184, %f186, %f188;
	add.f32 	%f211, %f211, %f189;
	mul.f32 	%f190, %f185, %f186;
	mul.f32 	%f191, %f184, %f187;
	sub.f32 	%f192, %f190, %f191;
	add.f32 	%f212, %f212, %f192;
$L__BB2_16:
	mul.wide.s32 	%rd57, %r44, 8;
	add.s64 	%rd58, %rd3, %rd57;
	ld.global.v2.f32 	{%f193, %f194}, [%rd58];
	fma.rn.f32 	%f195, %f26, %f211, %f193;
	fma.rn.f32 	%f196, %f26, %f212, %f194;
	st.global.v2.f32 	[%rd58], {%f195, %f196};
	add.s32 	%r44, %r44, %r3;
	setp.lt.s32 	%p11, %r44, %r29;
	@%p11 bra 	$L__BB2_5;
$L__BB2_17:
	ret;

}
	// .globl	_ZN4fkpm23outer_product_kernel_cxI7double2dEEviiT0_PT_S4_iPiS5_S4_
.visible .entry _ZN4fkpm23outer_product_kernel_cxI7double2dEEviiT0_PT_S4_iPiS5_S4_(
	.param .u32 _ZN4fkpm23outer_product_kernel_cxI7double2dEEviiT0_PT_S4_iPiS5_S4__param_0,
	.param .u32 _ZN4fkpm23outer_product_kernel_cxI7double2dEEviiT0_PT_S4_iPiS5_S4__param_1,
	.param .f64 _ZN4fkpm23outer_product_kernel_cxI7double2dEEviiT0_PT_S4_iPiS5_S4__param_2,
	.param .u64 .ptr .align 1 _ZN4fkpm23outer_product_kernel_cxI7double2dEEviiT0_PT_S4_iPiS5_S4__param_3,
	.param .u64 .ptr .align 1 _ZN4fkpm23outer_product_kernel_cxI7double2dEEviiT0_PT_S4_iPiS5_S4__param_4,
	.param .u32 _ZN4fkpm23outer_product_kernel_cxI7double2dEEviiT0_PT_S4_iPiS5_S4__param_5,
	.param .u64 .ptr .align 1 _ZN4fkpm23outer_product_kernel_cxI7double2dEEviiT0_PT_S4_iPiS5_S4__param_6,
	.param .u64 .ptr .align 1 _ZN4fkpm23outer_product_kernel_cxI7double2dEEviiT0_PT_S4_iPiS5_S4__param_7,
	.param .u64 .ptr .align 1 _ZN4fkpm23outer_product_kernel_cxI7double2dEEviiT0_PT_S4_iPiS5_S4__param_8
)
{
	.reg .pred 	%p<12>;
	.reg .b32 	%r<52>;
	.reg .b64 	%rd<61>;
	.reg .b64 	%fd<213>;

	ld.param.u32 	%r27, [_ZN4fkpm23outer_product_kernel_cxI7double2dEEviiT0_PT_S4_iPiS5_S4__param_0];
	ld.param.u32 	%r28, [_ZN4fkpm23outer_product_kernel_cxI7double2dEEviiT0_PT_S4_iPiS5_S4__param_1];
	ld.param.f64 	%fd26, [_ZN4fkpm23outer_product_kernel_cxI7double2dEEviiT0_PT_S4_iPiS5_S4__param_2];
	ld.param.u64 	%rd6, [_ZN4fkpm23outer_product_kernel_cxI7double2dEEviiT0_PT_S4_iPiS5_S4__param_3];
	ld.param.u64 	%rd7, [_ZN4fkpm23outer_product_kernel_cxI7double2dEEviiT0_PT_S4_iPiS5_S4__param_4];
	ld.param.u32 	%r29, [_ZN4fkpm23outer_product_kernel_cxI7double2dEEviiT0_PT_S4_iPiS5_S4__param_5];
	ld.param.u64 	%rd8, [_ZN4fkpm23outer_product_kernel_cxI7double2dEEviiT0_PT_S4_iPiS5_S4__param_8];
	cvta.to.global.u64 	%rd1, %rd7;
	cvta.to.global.u64 	%rd2, %rd6;
	cvta.to.global.u64 	%rd3, %rd8;
	mov.u32 	%r30, %ctaid.x;
	mov.u32 	%r1, %ntid.x;
	mov.u32 	%r31, %tid.x;
	mad.lo.s32 	%r44, %r30, %r1, %r31;
	setp.ge.s32 	%p1, %r44, %r29;
	@%p1 bra 	$L__BB3_17;
	setp.gt.s32 	%p2, %r28, 0;
	mov.u32 	%r32, %nctaid.x;
	mul.lo.s32 	%r3, %r32, %r1;
	@%p2 bra 	$L__BB3_4;
	mul.f64 	%fd1, %fd26, 0d0000000000000000;
$L__BB3_3:
	mul.wide.s32 	%rd9, %r44, 16;
	add.s64 	%rd10, %rd3, %rd9;
	ld.global.v2.f64 	{%fd27, %fd28}, [%rd10];
	add.f64 	%fd29, %fd1, %fd27;
	add.f64 	%fd30, %fd1, %fd28;
	st.global.v2.f64 	[%rd10], {%fd29, %fd30};
	add.s32 	%r44, %r44, %r3;
	setp.lt.s32 	%p3, %r44, %r29;
	@%p3 bra 	$L__BB3_3;
	bra.uni 	$L__BB3_17;
$L__BB3_4:
	and.b32  	%r4, %r28, 7;
	and.b32  	%r5, %r28, 3;
	and.b32  	%r6, %r28, 2147483640;
	and.b32  	%r7, %r28, 1;
	neg.s32 	%r8, %r6;
	shl.b32 	%r9, %r27, 3;
	mul.wide.s32 	%rd50, %r27, 16;
$L__BB3_5:
	ld.param.u64 	%rd60, [_ZN4fkpm23outer_product_kernel_cxI7double2dEEviiT0_PT_S4_iPiS5_S4__param_7];
	ld.param.u64 	%rd59, [_ZN4fkpm23outer_product_kernel_cxI7double2dEEviiT0_PT_S4_iPiS5_S4__param_6];
	setp.lt.u32 	%p4, %r28, 8;
	cvta.to.global.u64 	%rd11, %rd59;
	mul.wide.s32 	%rd12, %r44, 4;
	add.s64 	%rd13, %rd11, %rd12;
	ld.global.u32 	%r11, [%rd13];
	cvta.to.global.u64 	%rd14, %rd60;
	add.s64 	%rd15, %rd14, %rd12;
	ld.global.u32 	%r12, [%rd15];
	mov.f64 	%fd212, 0d0000000000000000;
	mov.b32 	%r49, 0;
	mov.f64 	%fd211, %fd212;
	@%p4 bra 	$L__BB3_8;
	mov.f64 	%fd212, 0d0000000000000000;
	mov.u32 	%r45, %r11;
	mov.u32 	%r46, %r12;
	mov.u32 	%r47, %r8;
$L__BB3_7:
	.pragma "nounroll";
	mul.wide.s32 	%rd16, %r45, 16;
	add.s64 	%rd17, %rd2, %rd16;
	ld.global.v2.f64 	{%fd34, %fd35}, [%rd17];
	mul.wide.s32 	%rd18, %r46, 16;
	add.s64 	%rd19, %rd1, %rd18;
	ld.global.v2.f64 	{%fd36, %fd37}, [%rd19];
	mul.f64 	%fd38, %fd35, %fd37;
	fma.rn.f64 	%fd39, %fd34, %fd36, %fd38;
	add.f64 	%fd40, %fd211, %fd39;
	mul.f64 	%fd41, %fd35, %fd36;
	mul.f64 	%fd42, %fd34, %fd37;
	sub.f64 	%fd43, %fd41, %fd42;
	add.f64 	%fd44, %fd212, %fd43;
	mul.wide.s32 	%rd20, %r27, 16;
	add.s64 	%rd21, %rd17, %rd20;
	ld.global.v2.f64 	{%fd45, %fd46}, [%rd21];
	add.s64 	%rd22, %rd19, %rd20;
	ld.global.v2.f64 	{%fd47, %fd48}, [%rd22];
	mul.f64 	%fd49, %fd46, %fd48;
	fma.rn.f64 	%fd50, %fd45, %fd47, %fd49;
	add.f64 	%fd51, %fd40, %fd50;
	mul.f64 	%fd52, %fd46, %fd47;
	mul.f64 	%fd53, %fd45, %fd48;
	sub.f64 	%fd54, %fd52, %fd53;
	add.f64 	%fd55, %fd44, %fd54;
	add.s64 	%rd23, %rd21, %rd20;
	ld.global.v2.f64 	{%fd56, %fd57}, [%rd23];
	add.s64 	%rd24, %rd22, %rd20;
	ld.global.v2.f64 	{%fd58, %fd59}, [%rd24];
	mul.f64 	%fd60, %fd57, %fd59;
	fma.rn.f64 	%fd61, %fd56, %fd58, %fd60;
	add.f64 	%fd62, %fd51, %fd61;
	mul.f64 	%fd63, %fd57, %fd58;
	mul.f64 	%fd64, %fd56, %fd59;
	sub.f64 	%fd65, %fd63, %fd64;
	add.f64 	%fd66, %fd55, %fd65;
	add.s64 	%rd25, %rd23, %rd20;
	ld.global.v2.f64 	{%fd67, %fd68}, [%rd25];
	add.s64 	%rd26, %rd24, %rd20;
	ld.global.v2.f64 	{%fd69, %fd70}, [%rd26];
	mul.f64 	%fd71, %fd68, %fd70;
	fma.rn.f64 	%fd72, %fd67, %fd69, %fd71;
	add.f64 	%fd73, %fd62, %fd72;
	mul.f64 	%fd74, %fd68, %fd69;
	mul.f64 	%fd75, %fd67, %fd70;
	sub.f64 	%fd76, %fd74, %fd75;
	add.f64 	%fd77, %fd66, %fd76;
	add.s64 	%rd27, %rd25, %rd20;
	ld.global.v2.f64 	{%fd78, %fd79}, [%rd27];
	add.s64 	%rd28, %rd26, %rd20;
	ld.global.v2.f64 	{%fd80, %fd81}, [%rd28];
	mul.f64 	%fd82, %fd79, %fd81;
	fma.rn.f64 	%fd83, %fd78, %fd80, %fd82;
	add.f64 	%fd84, %fd73, %fd83;
	mul.f64 	%fd85, %fd79, %fd80;
	mul.f64 	%fd86, %fd78, %fd81;
	sub.f64 	%fd87, %fd85, %fd86;
	add.f64 	%fd88, %fd77, %fd87;
	add.s64 	%rd29, %rd27, %rd20;
	ld.global.v2.f64 	{%fd89, %fd90}, [%rd29];
	add.s64 	%rd30, %rd28, %rd20;
	ld.global.v2.f64 	{%fd91, %fd92}, [%rd30];
	mul.f64 	%fd93, %fd90, %fd92;
	fma.rn.f64 	%fd94, %fd89, %fd91, %fd93;
	add.f64 	%fd95, %fd84, %fd94;
	mul.f64 	%fd96, %fd90, %fd91;
	mul.f64 	%fd97, %fd89, %fd92;
	sub.f64 	%fd98, %fd96, %fd97;
	add.f64 	%fd99, %fd88, %fd98;
	add.s64 	%rd31, %rd29, %rd20;
	ld.global.v2.f64 	{%fd100, %fd101}, [%rd31];
	add.s64 	%rd32, %rd30, %rd20;
	ld.global.v2.f64 	{%fd102, %fd103}, [%rd32];
	mul.f64 	%fd104, %fd101, %fd103;
	fma.rn.f64 	%fd105, %fd100, %fd102, %fd104;
	add.f64 	%fd106, %fd95, %fd105;
	mul.f64 	%fd107, %fd101, %fd102;
	mul.f64 	%fd108, %fd100, %fd103;
	sub.f64 	%fd109, %fd107, %fd108;
	add.f64 	%fd110, %fd99, %fd109;
	add.s64 	%rd33, %rd31, %rd20;
	ld.global.v2.f64 	{%fd111, %fd112}, [%rd33];
	add.s64 	%rd34, %rd32, %rd20;
	ld.global.v2.f64 	{%fd113, %fd114}, [%rd34];
	mul.f64 	%fd115, %fd112, %fd114;
	fma.rn.f64 	%fd116, %fd111, %fd113, %fd115;
	add.f64 	%fd211, %fd106, %fd116;
	mul.f64 	%fd117, %fd112, %fd113;
	mul.f64 	%fd118, %fd111, %fd114;
	sub.f64 	%fd119, %fd117, %fd118;
	add.f64 	%fd212, %fd110, %fd119;
	add.s32 	%r47, %r47, 8;
	add.s32 	%r46, %r46, %r9;
	add.s32 	%r45, %r45, %r9;
	setp.ne.s32 	%p5, %r47, 0;
	mov.u32 	%r49, %r6;
	@%p5 bra 	$L__BB3_7;
$L__BB3_8:
	setp.eq.s32 	%p6, %r4, 0;
	@%p6 bra 	$L__BB3_16;
	add.s32 	%r34, %r4, -1;
	setp.lt.u32 	%p7, %r34, 3;
	@%p7 bra 	$L__BB3_11;
	mul.lo.s32 	%r35, %r49, %r27;
	add.s32 	%r36, %r35, %r11;
	mul.wide.s32 	%rd35, %r36, 16;
	add.s64 	%rd36, %rd2, %rd35;
	ld.global.v2.f64 	{%fd121, %fd122}, [%rd36];
	add.s32 	%r37, %r35, %r12;
	mul.wide.s32 	%rd37, %r37, 16;
	add.s64 	%rd38, %rd1, %rd37;
	ld.global.v2.f64 	{%fd123, %fd124}, [%rd38];
	mul.f64 	%fd125, %fd122, %fd124;
	fma.rn.f64 	%fd126, %fd121, %fd123, %fd125;
	add.f64 	%fd127, %fd211, %fd126;
	mul.f64 	%fd128, %fd122, %fd123;
	mul.f64 	%fd129, %fd121, %fd124;
	sub.f64 	%fd130, %fd128, %fd129;
	add.f64 	%fd131, %fd212, %fd130;
	add.s64 	%rd40, %rd36, %rd50;
	ld.global.v2.f64 	{%fd132, %fd133}, [%rd40];
	add.s64 	%rd41, %rd38, %rd50;
	ld.global.v2.f64 	{%fd134, %fd135}, [%rd41];
	mul.f64 	%fd136, %fd133, %fd135;
	fma.rn.f64 	%fd137, %fd132, %fd134, %fd136;
	add.f64 	%fd138, %fd127, %fd137;
	mul.f64 	%fd139, %fd133, %fd134;
	mul.f64 	%fd140, %fd132, %fd135;
	sub.f64 	%fd141, %fd139, %fd140;
	add.f64 	%fd142, %fd131, %fd141;
	add.s64 	%rd42, %rd40, %rd50;
	ld.global.v2.f64 	{%fd143, %fd144}, [%rd42];
	add.s64 	%rd43, %rd41, %rd50;
	ld.global.v2.f64 	{%fd145, %fd146}, [%rd43];
	mul.f64 	%fd147, %fd144, %fd146;
	fma.rn.f64 	%fd148, %fd143, %fd145, %fd147;
	add.f64 	%fd149, %fd138, %fd148;
	mul.f64 	%fd150, %fd144, %fd145;
	mul.f64 	%fd151, %fd143, %fd146;
	sub.f64 	%fd152, %fd150, %fd151;
	add.f64 	%fd153, %fd142, %fd152;
	add.s64 	%rd44, %rd42, %rd50;
	ld.global.v2.f64 	{%fd154, %fd155}, [%rd44];
	add.s64 	%rd45, %rd43, %rd50;
	ld.global.v2.f64 	{%fd156, %fd157}, [%rd45];
	mul.f64 	%fd158, %fd155, %fd157;
	fma.rn.f64 	%fd159, %fd154, %fd156, %fd158;
	add.f64 	%fd211, %fd149, %fd159;
	mul.f64 	%fd160, %fd155, %fd156;
	mul.f64 	%fd161, %fd154, %fd157;
	sub.f64 	%fd162, %fd160, %fd161;
	add.f64 	%fd212, %fd153, %fd162;
	add.s32 	%r49, %r49, 4;
$L__BB3_11:
	setp.eq.s32 	%p8, %r5, 0;
	@%p8 bra 	$L__BB3_16;
	setp.eq.s32 	%p9, %r5, 1;
	@%p9 bra 	$L__BB3_14;
	mul.lo.s32 	%r38, %r49, %r27;
	add.s32 	%r39, %r38, %r11;
	mul.wide.s32 	%rd46, %r39, 16;
	add.s64 	%rd47, %rd2, %rd46;
	ld.global.v2.f64 	{%fd164, %fd165}, [%rd47];
	add.s32 	%r40, %r38, %r12;
	mul.wide.s32 	%rd48, %r40, 16;
	add.s64 	%rd49, %rd1, %rd48;
	ld.global.v2.f64 	{%fd166, %fd167}, [%rd49];
	mul.f64 	%fd168, %fd165, %fd167;
	fma.rn.f64 	%fd169, %fd164, %fd166, %fd168;
	add.f64 	%fd170, %fd211, %fd169;
	mul.f64 	%fd171, %fd165, %fd166;
	mul.f64 	%fd172, %fd164, %fd167;
	sub.f64 	%fd173, %fd171, %fd172;
	add.f64 	%fd174, %fd212, %fd173;
	add.s64 	%rd51, %rd47, %rd50;
	ld.global.v2.f64 	{%fd175, %fd176}, [%rd51];
	add.s64 	%rd52, %rd49, %rd50;
	ld.global.v2.f64 	{%fd177, %fd178}, [%rd52];
	mul.f64 	%fd179, %fd176, %fd178;
	fma.rn.f64 	%fd180, %fd175, %fd177, %fd179;
	add.f64 	%fd211, %fd170, %fd180;
	mul.f64 	%fd181, %fd176, %fd177;
	mul.f64 	%fd182, %fd175, %fd178;
	sub.f64 	%fd183, %fd181, %fd182;
	add.f64 	%fd212, %fd174, %fd183;
	add.s32 	%r49, %r49, 2;
$L__BB3_14:
	setp.eq.s32 	%p10, %r7, 0;
	@%p10 bra 	$L__BB3_16;
	mul.lo.s32 	%r41, %r49, %r27;
	add.s32 	%r42, %r41, %r11;
	mul.wide.s32 	%rd53, %r42, 16;
	add.s64 	%rd54, %rd2, %rd53;
	ld.global.v2.f64 	{%fd184, %fd185}, [%rd54];
	add.s32 	%r43, %r41, %r12;
	mul.wide.s32 	%rd55, %r43, 16;
	add.s64 	%rd56, %rd1, %rd55;
	ld.global.v2.f64 	{%fd186, %fd187}, [%rd56];
	mul.f64 	%fd188, %fd185, %fd187;
	fma.rn.f64 	%fd189, %fd184, %fd186, %fd188;
	add.f64 	%fd211, %fd211, %fd189;
	mul.f64 	%fd190, %fd185, %fd186;
	mul.f64 	%fd191, %fd184, %fd187;
	sub.f64 	%fd192, %fd190, %fd191;
	add.f64 	%fd212, %fd212, %fd192;
$L__BB3_16:
	mul.wide.s32 	%rd57, %r44, 16;
	add.s64 	%rd58, %rd3, %rd57;
	ld.global.v2.f64 	{%fd193, %fd194}, [%rd58];
	fma.rn.f64 	%fd195, %fd26, %fd211, %fd193;
	fma.rn.f64 	%fd196, %fd26, %fd212, %fd194;
	st.global.v2.f64 	[%rd58], {%fd195, %fd196};
	add.s32 	%r44, %r44, %r3;
	setp.lt.s32 	%p11, %r44, %r29;
	@%p11 bra 	$L__BB3_5;
$L__BB3_17:
	ret;

}


// ===== COMPILED SASS (sm_100) =====

	.target	sm_100

	.elftype	@"ET_EXEC"


//--------------------- .note.nv.tkinfo           --------------------------
	.section	.note.nv.tkinfo,"",@"SHT_NOTE"
	.sectionflags	@"SHF_NOTE_NV_TKINFO"
	.tkinfo
        /*0018*/ 	.word	0x00000002
        /*0030*/ 	.string	""
        /*0030*/ 	.string	"ptxas"
        /*0030*/ 	.string	"Cuda compilation tools, release 13.0, V13.0.88"
        /*0030*/ 	.string	"Build cuda_13.0.r13.0/compiler.36424714_0"
        /*0030*/ 	.string	"-arch sm_100 -m 64 "



//--------------------- .note.nv.cuinfo           --------------------------
	.section	.note.nv.cuinfo,"",@"SHT_NOTE"
	.sectionflags	@"SHF_NOTE_NV_CUINFO"
        /*0018*/ 	.short	0x0002
        /*001a*/ 	.short	0x0064
        /*001c*/ 	.short	0x0082
	.zero		2


//--------------------- .nv.info                  --------------------------
	.section	.nv.info,"",@"SHT_CUDA_INFO"
	.align	4


	//----- nvinfo : EIATTR_REGCOUNT
	.align		4
        /*0000*/ 	.byte	0x04, 0x2f
        /*0002*/ 	.short	(.L_1 - .L_0)
	.align		4
.L_0:
        /*0004*/ 	.word	index@(_ZN4fkpm23outer_product_kernel_reIfEEviiT_PS1_S2_iPiS3_S2_)
        /*0008*/ 	.word	0x00000020


	//----- nvinfo : EIATTR_FRAME_SIZE
	.align		4
.L_1:
        /*000c*/ 	.byte	0x04, 0x11
        /*000e*/ 	.short	(.L_3 - .L_2)
	.align		4
.L_2:
        /*0010*/ 	.word	index@(_ZN4fkpm23outer_product_kernel_reIfEEviiT_PS1_S2_iPiS3_S2_)
        /*0014*/ 	.word	0x00000000


	//----- nvinfo : EIATTR_REGCOUNT
	.align		4
.L_3:
        /*0018*/ 	.byte	0x04, 0x2f
        /*001a*/ 	.short	(.L_5 - .L_4)
	.align		4
.L_4:
        /*001c*/ 	.word	index@(_ZN4fkpm23outer_product_kernel_reIdEEviiT_PS1_S2_iPiS3_S2_)
        /*0020*/ 	.word	0x00000020


	//----- nvinfo : EIATTR_FRAME_SIZE
	.align		4
.L_5:
        /*0024*/ 	.byte	0x04, 0x11
        /*0026*/ 	.short	(.L_7 - .L_6)
	.align		4
.L_6:
        /*0028*/ 	.word	index@(_ZN4fkpm23outer_product_kernel_reIdEEviiT_PS1_S2_iPiS3_S2_)
        /*002c*/ 	.word	0x00000000


	//----- nvinfo : EIATTR_REGCOUNT
	.align		4
.L_7:
        /*0030*/ 	.byte	0x04, 0x2f
        /*0032*/ 	.short	(.L_9 - .L_8)
	.align		4
.L_8:
        /*0034*/ 	.word	index@(_ZN4fkpm23outer_product_kernel_cxI6float2fEEviiT0_PT_S4_iPiS5_S4_)
        /*0038*/ 	.word	0x00000022


	//----- nvinfo : EIATTR_FRAME_SIZE
	.align		4
.L_9:
        /*003c*/ 	.byte	0x04, 0x11
        /*003e*/ 	.short	(.L_11 - .L_10)
	.align		4
.L_10:
        /*0040*/ 	.word	index@(_ZN4fkpm23outer_product_kernel_cxI6float2fEEviiT0_PT_S4_iPiS5_S4_)
        /*0044*/ 	.word	0x00000000


	//----- nvinfo : EIATTR_REGCOUNT
	.align		4
.L_11:
        /*0048*/ 	.byte	0x04, 0x2f
        /*004a*/ 	.short	(.L_13 - .L_12)
	.align		4
.L_12:
        /*004c*/ 	.word	index@(_ZN4fkpm23outer_product_kernel_cxI7double2dEEviiT0_PT_S4_iPiS5_S4_)
        /*0050*/ 	.word	0x00000022


	//----- nvinfo : EIATTR_FRAME_SIZE
	.align		4
.L_13:
        /*0054*/ 	.byte	0x04, 0x11
        /*0056*/ 	.short	(.L_15 - .L_14)
	.align		4
.L_14:
        /*0058*/ 	.word	index@(_ZN4fkpm23outer_product_kernel_cxI7double2dEEviiT0_PT_S4_iPiS5_S4_)
        /*005c*/ 	.word	0x00000000


	//----- nvinfo : EIATTR_MIN_STACK_SIZE
	.align		4
.L_15:
        /*0060*/ 	.byte	0x04, 0x12
        /*0062*/ 	.short	(.L_17 - .L_16)
	.align		4
.L_16:
        /*0064*/ 	.word	index@(_ZN4fkpm23outer_product_kernel_cxI7double2dEEviiT0_PT_S4_iPiS5_S4_)
        /*0068*/ 	.word	0x00000000


	//----- nvinfo : EIATTR_MIN_STACK_SIZE
	.align		4
.L_17:
        /*006c*/ 	.byte	0x04, 0x12
        /*006e*/ 	.short	(.L_19 - .L_18)
	.align		4
.L_18:
        /*0070*/ 	.word	index@(_ZN4fkpm23outer_product_kernel_cxI6float2fEEviiT0_PT_S4_iPiS5_S4_)
        /*0074*/ 	.word	0x00000000


	//----- nvinfo : EIATTR_MIN_STACK_SIZE
	.align		4
.L_19:
        /*0078*/ 	.byte	0x04, 0x12
        /*007a*/ 	.short	(.L_21 - .L_20)
	.align		4
.L_20:
        /*007c*/ 	.word	index@(_ZN4fkpm23outer_product_kernel_reIdEEviiT_PS1_S2_iPiS3_S2_)
        /*0080*/ 	.word	0x00000000


	//----- nvinfo : EIATTR_MIN_STACK_SIZE
	.align		4
.L_21:
        /*0084*/ 	.byte	0x04, 0x12
        /*0086*/ 	.short	(.L_23 - .L_22)
	.align		4
.L_22:
        /*0088*/ 	.word	index@(_ZN4fkpm23outer_product_kernel_reIfEEviiT_PS1_S2_iPiS3_S2_)
        /*008c*/ 	.word	0x00000000
.L_23:


//--------------------- .nv.compat                --------------------------
	.section	.nv.compat,"",@"SHT_CUDA_COMPAT_INFO"
	.align	4
        /*0000*/ 	.byte	0x02, 0x09, 0x00, 0x00, 0x02, 0x02, 0x01, 0x00, 0x02, 0x05, 0x05, 0x00, 0x03, 0x07, 0x01, 0x01
        /*0010*/ 	.byte	0x02, 0x03, 0x00, 0x00, 0x02, 0x06, 0x01, 0x00, 0x04, 0x0b, 0x08, 0x00, 0x01, 0x00, 0x00, 0x00
        /*0020*/ 	.byte	0x00, 0x00, 0x00, 0x00


//--------------------- .nv.info._ZN4fkpm23outer_product_kernel_cxI7double2dEEviiT0_PT_S4_iPiS5_S4_ --------------------------
	.section	.nv.info._ZN4fkpm23outer_product_kernel_cxI7double2dEEviiT0_PT_S4_iPiS5_S4_,"",@"SHT_CUDA_INFO"
	.sectionflags	@""
	.align	4


	//----- nvinfo : EIATTR_CUDA_API_VERSION
	.align		4
        /*0000*/ 	.byte	0x04, 0x37
        /*0002*/ 	.short	(.L_25 - .L_24)
.L_24:
        /*0004*/ 	.word	0x00000082


	//----- nvinfo : EIATTR_KPARAM_INFO
	.align		4
.L_25:
        /*0008*/ 	.byte	0x04, 0x17
        /*000a*/ 	.short	(.L_27 - .L_26)
.L_26:
        /*000c*/ 	.word	0x00000000
        /*0010*/ 	.short	0x0008
        /*0012*/ 	.short	0x0038
        /*0014*/ 	.byte	0x00, 0xf5, 0x21, 0x00


	//----- nvinfo : EIATTR_KPARAM_INFO
	.align		4
.L_27:
        /*0018*/ 	.byte	0x04, 0x17
        /*001a*/ 	.short	(.L_29 - .L_28)
.L_28:
        /*001c*/ 	.word	0x00000000
        /*0020*/ 	.short	0x0007
        /*0022*/ 	.short	0x0030
        /*0024*/ 	.byte	0x00, 0xf5, 0x21, 0x00


	//----- nvinfo : EIATTR_KPARAM_INFO
	.align		4
.L_29:
        /*0028*/ 	.byte	0x04, 0x17
        /*002a*/ 	.short	(.L_31 - .L_30)
.L_30:
        /*002c*/ 	.word	0x00000000
        /*0030*/ 	.short	0x0006
        /*0032*/ 	.short	0x0028
        /*0034*/ 	.byte	0x00, 0xf5, 0x21, 0x00


	//----- nvinfo : EIATTR_KPARAM_INFO
	.align		4
.L_31:
        /*0038*/ 	.byte	0x04, 0x17
        /*003a*/ 	.short	(.L_33 - .L_32)
.L_32:
        /*003c*/ 	.word	0x00000000
        /*0040*/ 	.short	0x0005
        /*0042*/ 	.short	0x0020
        /*0044*/ 	.byte	0x00, 0xf0, 0x11, 0x00


	//----- nvinfo : EIATTR_KPARAM_INFO
	.align		4
.L_33:
        /*0048*/ 	.byte	0x04, 0x17
        /*004a*/ 	.short	(.L_35 - .L_34)
.L_34:
        /*004c*/ 	.word	0x00000000
        /*0050*/ 	.short	0x0004
        /*0052*/ 	.short	0x0018
        /*0054*/ 	.byte	0x00, 0xf5, 0x21, 0x00


	//----- nvinfo : EIATTR_KPARAM_INFO
	.align		4
.L_35:
        /*0058*/ 	.byte	0x04, 0x17
        /*005a*/ 	.short	(.L_37 - .L_36)
.L_36:
        /*005c*/ 	.word	0x00000000
        /*0060*/ 	.short	0x0003
        /*0062*/ 	.short	0x0010
        /*0064*/ 	.byte	0x00, 0xf5, 0x21, 0x00


	//----- nvinfo : EIATTR_KPARAM_INFO
	.align		4
.L_37:
        /*0068*/ 	.byte	0x04, 0x17
        /*006a*/ 	.short	(.L_39 - .L_38)
.L_38:
        /*006c*/ 	.word	0x00000000
        /*0070*/ 	.short	0x0002
        /*0072*/ 	.short	0x0008
        /*0074*/ 	.byte	0x00, 0xf0, 0x21, 0x00


	//----- nvinfo : EIATTR_KPARAM_INFO
	.align		4
.L_39:
        /*0078*/ 	.byte	0x04, 0x17
        /*007a*/ 	.short	(.L_41 - .L_40)
.L_40:
        /*007c*/ 	.word	0x00000000
        /*0080*/ 	.short	0x0001
        /*0082*/ 	.short	0x0004
        /*0084*/ 	.byte	0x00, 0xf0, 0x11, 0x00


	//----- nvinfo : EIATTR_KPARAM_INFO
	.align		4
.L_41:
        /*0088*/ 	.byte	0x04, 0x17
        /*008a*/ 	.short	(.L_43 - .L_42)
.L_42:
        /*008c*/ 	.word	0x00000000
        /*0090*/ 	.short	0x0000
        /*0092*/ 	.short	0x0000
        /*0094*/ 	.byte	0x00, 0xf0, 0x11, 0x00


	//----- nvinfo : EIATTR_SPARSE_MMA_MASK
	.align		4
.L_43:
        /*0098*/ 	.byte	0x03, 0x50
        /*009a*/ 	.short	0x0000


	//----- nvinfo : EIATTR_MAXREG_COUNT
	.align		4
        /*009c*/ 	.byte	0x03, 0x1b
        /*009e*/ 	.short	0x00ff


	//----- nvinfo : EIATTR_MERCURY_ISA_VERSION
	.align		4
        /*00a0*/ 	.byte	0x03, 0x5f
        /*00a2*/ 	.short	0x0101


	//----- nvinfo : EIATTR_VRC_CTA_INIT_COUNT
	.align		4
        /*00a4*/ 	.byte	0x02, 0x4a
	.zero		1
	.zero		1


	//----- nvinfo : EIATTR_EXIT_INSTR_OFFSETS
	.align		4
        /*00a8*/ 	.byte	0x04, 0x1c
        /*00aa*/ 	.short	(.L_45 - .L_44)


	//   ....[0]....
.L_44:
        /*00ac*/ 	.word	0x00000070


	//   ....[1]....
        /*00b0*/ 	.word	0x00000180


	//   ....[2]....
        /*00b4*/ 	.word	0x00000f40


	//----- nvinfo : EIATTR_CRS_STACK_SIZE
	.align		4
.L_45:
        /*00b8*/ 	.byte	0x04, 0x1e
        /*00ba*/ 	.short	(.L_47 - .L_46)
.L_46:
        /*00bc*/ 	.word	0x00000000


	//----- nvinfo : EIATTR_CBANK_PARAM_SIZE
	.align		4
.L_47:
        /*00c0*/ 	.byte	0x03, 0x19
        /*00c2*/ 	.short	0x0040


	//----- nvinfo : EIATTR_PARAM_CBANK
	.align		4
        /*00c4*/ 	.byte	0x04, 0x0a
        /*00c6*/ 	.short	(.L_49 - .L_48)
	.align		4
.L_48:
        /*00c8*/ 	.word	index@(.nv.constant0._ZN4fkpm23outer_product_kernel_cxI7double2dEEviiT0_PT_S4_iPiS5_S4_)
        /*00cc*/ 	.short	0x0380
        /*00ce*/ 	.short	0x0040


	//----- nvinfo : EIATTR_SW_WAR
	.align		4
.L_49:
        /*00d0*/ 	.byte	0x04, 0x36
        /*00d2*/ 	.short	(.L_51 - .L_50)
.L_50:
        /*00d4*/ 	.word	0x00000008
.L_51:


//--------------------- .nv.info._ZN4fkpm23outer_product_kernel_cxI6float2fEEviiT0_PT_S4_iPiS5_S4_ --------------------------
	.section	.nv.info._ZN4fkpm23outer_product_kernel_cxI6float2fEEviiT0_PT_S4_iPiS5_S4_,"",@"SHT_CUDA_INFO"
	.sectionflags	@""
	.align	4


	//----- nvinfo : EIATTR_CUDA_API_VERSION
	.align		4
        /*0000*/ 	.byte	0x04, 0x37
        /*0002*/ 	.short	(.L_53 - .L_52)
.L_52:
        /*0004*/ 	.word	0x00000082


	//----- nvinfo : EIATTR_KPARAM_INFO
	.align		4
.L_53:
        /*0008*/ 	.byte	0x04, 0x17
        /*000a*/ 	.short	(.L_55 - .L_54)
.L_54:
        /*000c*/ 	.word	0x00000000
        /*0010*/ 	.short	0x0008
        /*0012*/ 	.short	0x0038
        /*0014*/ 	.byte	0x00, 0xf5, 0x21, 0x00


	//----- nvinfo : EIATTR_KPARAM_INFO
	.align		4
.L_55:
        /*0018*/ 	.byte	0x04, 0x17
        /*001a*/ 	.short	(.L_57 - .L_56)
.L_56:
        /*001c*/ 	.word	0x00000000
        /*0020*/ 	.short	0x0007
        /*0022*/ 	.short	0x0030
        /*0024*/ 	.byte	0x00, 0xf5, 0x21, 0x00


	//----- nvinfo : EIATTR_KPARAM_INFO
	.align		4
.L_57:
        /*0028*/ 	.byte	0x04, 0x17
        /*002a*/ 	.short	(.L_59 - .L_58)
.L_58:
        /*002c*/ 	.word	0x00000000
        /*0030*/ 	.short	0x0006
        /*0032*/ 	.short	0x0028
        /*0034*/ 	.byte	0x00, 0xf5, 0x21, 0x00


	//----- nvinfo : EIATTR_KPARAM_INFO
	.align		4
.L_59:
        /*0038*/ 	.byte	0x04, 0x17
        /*003a*/ 	.short	(.L_61 - .L_60)
.L_60:
        /*003c*/ 	.word	0x00000000
        /*0040*/ 	.short	0x0005
        /*0042*/ 	.short	0x0020
        /*0044*/ 	.byte	0x00, 0xf0, 0x11, 0x00


	//----- nvinfo : EIATTR_KPARAM_INFO
	.align		4
.L_61:
        /*0048*/ 	.byte	0x04, 0x17
        /*004a*/ 	.short	(.L_63 - .L_62)
.L_62:
        /*004c*/ 	.word	0x00000000
        /*0050*/ 	.short	0x0004
        /*0052*/ 	.short	0x0018
        /*0054*/ 	.byte	0x00, 0xf5, 0x21, 0x00


	//----- nvinfo : EIATTR_KPARAM_INFO
	.align		4
.L_63:
        /*0058*/ 	.byte	0x04, 0x17
        /*005a*/ 	.short	(.L_65 - .L_64)
.L_64:
        /*005c*/ 	.word	0x00000000
        /*0060*/ 	.short	0x0003
        /*0062*/ 	.short	0x0010
        /*0064*/ 	.byte	0x00, 0xf5, 0x21, 0x00


	//----- nvinfo : EIATTR_KPARAM_INFO
	.align		4
.L_65:
        /*0068*/ 	.byte	0x04, 0x17
        /*006a*/ 	.short	(.L_67 - .L_66)
.L_66:
        /*006c*/ 	.word	0x00000000
        /*0070*/ 	.short	0x0002
        /*0072*/ 	.short	0x0008
        /*0074*/ 	.byte	0x00, 0xf0, 0x11, 0x00


	//----- nvinfo : EIATTR_KPARAM_INFO
	.align		4
.L_67:
        /*0078*/ 	.byte	0x04, 0x17
        /*007a*/ 	.short	(.L_69 - .L_68)
.L_68:
        /*007c*/ 	.word	0x00000000
        /*0080*/ 	.short	0x0001
        /*0082*/ 	.short	0x0004
        /*0084*/ 	.byte	0x00, 0xf0, 0x11, 0x00


	//----- nvinfo : EIATTR_KPARAM_INFO
	.align		4
.L_69:
        /*0088*/ 	.byte	0x04, 0x17
        /*008a*/ 	.short	(.L_71 - .L_70)
.L_70:
        /*008c*/ 	.word	0x00000000
        /*0090*/ 	.short	0x0000
        /*0092*/ 	.short	0x0000
        /*0094*/ 	.byte	0x00, 0xf0, 0x11, 0x00


	//----- nvinfo : EIATTR_SPARSE_MMA_MASK
	.align		4
.L_71:
        /*0098*/ 	.byte	0x03, 0x50
        /*009a*/ 	.short	0x0000


	//----- nvinfo : EIATTR_MAXREG_COUNT
	.align		4
        /*009c*/ 	.byte	0x03, 0x1b
        /*009e*/ 	.short	0x00ff


	//----- nvinfo : EIATTR_MERCURY_ISA_VERSION
	.align		4
        /*00a0*/ 	.byte	0x03, 0x5f
        /*00a2*/ 	.short	0x0101


	//----- nvinfo : EIATTR_VRC_CTA_INIT_COUNT
	.align		4
        /*00a4*/ 	.byte	0x02, 0x4a
	.zero		1
	.zero		1


	//----- nvinfo : EIATTR_EXIT_INSTR_OFFSETS
	.align		4
        /*00a8*/ 	.byte	0x04, 0x1c
        /*00aa*/ 	.short	(.L_73 - .L_72)


	//   ....[0]....
.L_72:
        /*00ac*/ 	.word	0x00000070


	//   ....[1]....
        /*00b0*/ 	.word	0x00000180


	//   ....[2]....
        /*00b4*/ 	.word	0x00000f20


	//----- nvinfo : EIATTR_CRS_STACK_SIZE
	.align		4
.L_73:
        /*00b8*/ 	.byte	0x04, 0x1e
        /*00ba*/ 	.short	(.L_75 - .L_74)
.L_74:
        /*00bc*/ 	.word	0x00000000


	//----- nvinfo : EIATTR_CBANK_PARAM_SIZE
	.align		4
.L_75:
        /*00c0*/ 	.byte	0x03, 0x19
        /*00c2*/ 	.short	0x0040


	//----- nvinfo : EIATTR_PARAM_CBANK
	.align		4
        /*00c4*/ 	.byte	0x04, 0x0a
        /*00c6*/ 	.short	(.L_77 - .L_76)
	.align		4
.L_76:
        /*00c8*/ 	.word	index@(.nv.constant0._ZN4fkpm23outer_product_kernel_cxI6float2fEEviiT0_PT_S4_iPiS5_S4_)
        /*00cc*/ 	.short	0x0380
        /*00ce*/ 	.short	0x0040


	//----- nvinfo : EIATTR_SW_WAR
	.align		4
.L_77:
        /*00d0*/ 	.byte	0x04, 0x36
        /*00d2*/ 	.short	(.L_79 - .L_78)
.L_78:
        /*00d4*/ 	.word	0x00000008
.L_79:


//--------------------- .nv.info._ZN4fkpm23outer_product_kernel_reIdEEviiT_PS1_S2_iPiS3_S2_ --------------------------
	.section	.nv.info._ZN4fkpm23outer_product_kernel_reIdEEviiT_PS1_S2_iPiS3_S2_,"",@"SHT_CUDA_INFO"
	.sectionflags	@""
	.align	4


	//----- nvinfo : EIATTR_CUDA_API_VERSION
	.align		4
        /*0000*/ 	.byte	0x04, 0x37
        /*0002*/ 	.short	(.L_81 - .L_80)
.L_80:
        /*0004*/ 	.word	0x00000082


	//----- nvinfo : EIATTR_KPARAM_INFO
	.align		4
.L_81:
        /*0008*/ 	.byte	0x04, 0x17
        /*000a*/ 	.short	(.L_83 - .L_82)
.L_82:
        /*000c*/ 	.word	0x00000000
        /*0010*/ 	.short	0x0008
        /*0012*/ 	.short	0x0038
        /*0014*/ 	.byte	0x00, 0xf5, 0x21, 0x00


	//----- nvinfo : EIATTR_KPARAM_INFO
	.align		4
.L_83:
        /*0018*/ 	.byte	0x04, 0x17
        /*001a*/ 	.short	(.L_85 - .L_84)
.L_84:
        /*001c*/ 	.word	0x00000000
        /*0020*/ 	.short	0x0007
        /*0022*/ 	.short	0x0030
        /*0024*/ 	.byte	0x00, 0xf5, 0x21, 0x00


	//----- nvinfo : EIATTR_KPARAM_INFO
	.align		4
.L_85:
        /*0028*/ 	.byte	0x04, 0x17
        /*002a*/ 	.short	(.L_87 - .L_86)
.L_86:
        /*002c*/ 	.word	0x00000000
        /*0030*/ 	.short	0x0006
        /*0032*/ 	.short	0x0028
        /*0034*/ 	.byte	0x00, 0xf5, 0x21, 0x00


	//----- nvinfo : EIATTR_KPARAM_INFO
	.align		4
.L_87:
        /*0038*/ 	.byte	0x04, 0x17
        /*003a*/ 	.short	(.L_89 - .L_88)
.L_88:
        /*003c*/ 	.word	0x00000000
        /*0040*/ 	.short	0x0005
        /*0042*/ 	.short	0x0020
        /*0044*/ 	.byte	0x00, 0xf0, 0x11, 0x00


	//----- nvinfo : EIATTR_KPARAM_INFO
	.align		4
.L_89:
        /*0048*/ 	.byte	0x04, 0x17
        /*004a*/ 	.short	(.L_91 - .L_90)
.L_90:
        /*004c*/ 	.word	0x00000000
        /*0050*/ 	.short	0x0004
        /*0052*/ 	.short	0x0018
        /*0054*/ 	.byte	0x00, 0xf5, 0x21, 0x00


	//----- nvinfo : EIATTR_KPARAM_INFO
	.align		4
.L_91:
        /*0058*/ 	.byte	0x04, 0x17
        /*005a*/ 	.short	(.L_93 - .L_92)
.L_92:
        /*005c*/ 	.word	0x00000000
        /*0060*/ 	.short	0x0003
        /*0062*/ 	.short	0x0010
        /*0064*/ 	.byte	0x00, 0xf5, 0x21, 0x00


	//----- nvinfo : EIATTR_KPARAM_INFO
	.align		4
.L_93:
        /*0068*/ 	.byte	0x04, 0x17
        /*006a*/ 	.short	(.L_95 - .L_94)
.L_94:
        /*006c*/ 	.word	0x00000000
        /*0070*/ 	.short	0x0002
        /*0072*/ 	.short	0x0008
        /*0074*/ 	.byte	0x00, 0xf0, 0x21, 0x00


	//----- nvinfo : EIATTR_KPARAM_INFO
	.align		4
.L_95:
        /*0078*/ 	.byte	0x04, 0x17
        /*007a*/ 	.short	(.L_97 - .L_96)
.L_96:
        /*007c*/ 	.word	0x00000000
        /*0080*/ 	.short	0x0001
        /*0082*/ 	.short	0x0004
        /*0084*/ 	.byte	0x00, 0xf0, 0x11, 0x00


	//----- nvinfo : EIATTR_KPARAM_INFO
	.align		4
.L_97:
        /*0088*/ 	.byte	0x04, 0x17
        /*008a*/ 	.short	(.L_99 - .L_98)
.L_98:
        /*008c*/ 	.word	0x00000000
        /*0090*/ 	.short	0x0000
        /*0092*/ 	.short	0x0000
        /*0094*/ 	.byte	0x00, 0xf0, 0x11, 0x00


	//----- nvinfo : EIATTR_SPARSE_MMA_MASK
	.align		4
.L_99:
        /*0098*/ 	.byte	0x03, 0x50
        /*009a*/ 	.short	0x0000


	//----- nvinfo : EIATTR_MAXREG_COUNT
	.align		4
        /*009c*/ 	.byte	0x03, 0x1b
        /*009e*/ 	.short	0x00ff


	//----- nvinfo : EIATTR_MERCURY_ISA_VERSION
	.align		4
        /*00a0*/ 	.byte	0x03, 0x5f
        /*00a2*/ 	.short	0x0101


	//----- nvinfo : EIATTR_VRC_CTA_INIT_COUNT
	.align		4
        /*00a4*/ 	.byte	0x02, 0x4a
	.zero		1
	.zero		1


	//----- nvinfo : EIATTR_EXIT_INSTR_OFFSETS
	.align		4
        /*00a8*/ 	.byte	0x04, 0x1c
        /*00aa*/ 	.short	(.L_101 - .L_100)


	//   ....[0]....
.L_100:
        /*00ac*/ 	.word	0x00000070


	//   ....[1]....
        /*00b0*/ 	.word	0x00000170


	//   ....[2]....
        /*00b4*/ 	.word	0x00000a30


	//----- nvinfo : EIATTR_CRS_STACK_SIZE
	.align		4
.L_101:
        /*00b8*/ 	.byte	0x04, 0x1e
        /*00ba*/ 	.short	(.L_103 - .L_102)
.L_102:
        /*00bc*/ 	.word	0x00000000


	//----- nvinfo : EIATTR_CBANK_PARAM_SIZE
	.align		4
.L_103:
        /*00c0*/ 	.byte	0x03, 0x19
        /*00c2*/ 	.short	0x0040


	//----- nvinfo : EIATTR_PARAM_CBANK
	.align		4
        /*00c4*/ 	.byte	0x04, 0x0a
        /*00c6*/ 	.short	(.L_105 - .L_104)
	.align		4
.L_104:
        /*00c8*/ 	.word	index@(.nv.constant0._ZN4fkpm23outer_product_kernel_reIdEEviiT_PS1_S2_iPiS3_S2_)
        /*00cc*/ 	.short	0x0380
        /*00ce*/ 	.short	0x0040


	//----- nvinfo : EIATTR_SW_WAR
	.align		4
.L_105:
        /*00d0*/ 	.byte	0x04, 0x36
        /*00d2*/ 	.short	(.L_107 - .L_106)
.L_106:
        /*00d4*/ 	.word	0x00000008
.L_107:


//--------------------- .nv.info._ZN4fkpm23outer_product_kernel_reIfEEviiT_PS1_S2_iPiS3_S2_ --------------------------
	.section	.nv.info._ZN4fkpm23outer_product_kernel_reIfEEviiT_PS1_S2_iPiS3_S2_,"",@"SHT_CUDA_INFO"
	.sectionflags	@""
	.align	4


	//----- nvinfo : EIATTR_CUDA_API_VERSION
	.align		4
        /*0000*/ 	.byte	0x04, 0x37
        /*0002*/ 	.short	(.L_109 - .L_108)
.L_108:
        /*0004*/ 	.word	0x00000082


	//----- nvinfo : EIATTR_KPARAM_INFO
	.align		4
.L_109:
        /*0008*/ 	.byte	0x04, 0x17
        /*000a*/ 	.short	(.L_111 - .L_110)
.L_110:
        /*000c*/ 	.word	0x00000000
        /*0010*/ 	.short	0x0008
        /*0012*/ 	.short	0x0038
        /*0014*/ 	.byte	0x00, 0xf5, 0x21, 0x00


	//----- nvinfo : EIATTR_KPARAM_INFO
	.align		4
.L_111:
        /*0018*/ 	.byte	0x04, 0x17
        /*001a*/ 	.short	(.L_113 - .L_112)
.L_112:
        /*001c*/ 	.word	0x00000000
        /*0020*/ 	.short	0x0007
        /*0022*/ 	.short	0x0030
        /*0024*/ 	.byte	0x00, 0xf5, 0x21, 0x00


	//----- nvinfo : EIATTR_KPARAM_INFO
	.align		4
.L_113:
        /*0028*/ 	.byte	0x04, 0x17
        /*002a*/ 	.short	(.L_115 - .L_114)
.L_114:
        /*002c*/ 	.word	0x00000000
        /*0030*/ 	.short	0x0006
        /*0032*/ 	.short	0x0028
        /*0034*/ 	.byte	0x00, 0xf5, 0x21, 0x00


	//----- nvinfo : EIATTR_KPARAM_INFO
	.align		4
.L_115:
        /*0038*/ 	.byte	0x04, 0x17
        /*003a*/ 	.short	(.L_117 - .L_116)
.L_116:
        /*003c*/ 	.word	0x00000000
        /*0040*/ 	.short	0x0005
        /*0042*/ 	.short	0x0020
        /*0044*/ 	.byte	0x00, 0xf0, 0x11, 0x00


	//----- nvinfo : EIATTR_KPARAM_INFO
	.align		4
.L_117:
        /*0048*/ 	.byte	0x04, 0x17
        /*004a*/ 	.short	(.L_119 - .L_118)
.L_118:
        /*004c*/ 	.word	0x00000000
        /*0050*/ 	.short	0x0004
        /*0052*/ 	.short	0x0018
        /*0054*/ 	.byte	0x00, 0xf5, 0x21, 0x00


	//----- nvinfo : EIATTR_KPARAM_INFO
	.align		4
.L_119:
        /*0058*/ 	.byte	0x04, 0x17
        /*005a*/ 	.short	(.L_121 - .L_120)
.L_120:
        /*005c*/ 	.word	0x00000000
        /*0060*/ 	.short	0x0003
        /*0062*/ 	.short	0x0010
        /*0064*/ 	.byte	0x00, 0xf5, 0x21, 0x00


	//----- nvinfo : EIATTR_KPARAM_INFO
	.align		4
.L_121:
        /*0068*/ 	.byte	0x04, 0x17
        /*006a*/ 	.short	(.L_123 - .L_122)
.L_122:
        /*006c*/ 	.word	0x00000000
        /*0070*/ 	.short	0x0002
        /*0072*/ 	.short	0x0008
        /*0074*/ 	.byte	0x00, 0xf0, 0x11, 0x00


	//----- nvinfo : EIATTR_KPARAM_INFO
	.align		4
.L_123:
        /*0078*/ 	.byte	0x04, 0x17
        /*007a*/ 	.short	(.L_125 - .L_124)
.L_124:
        /*007c*/ 	.word	0x00000000
        /*0080*/ 	.short	0x0001
        /*0082*/ 	.short	0x0004
        /*0084*/ 	.byte	0x00, 0xf0, 0x11, 0x00


	//----- nvinfo : EIATTR_KPARAM_INFO
	.align		4
.L_125:
        /*0088*/ 	.byte	0x04, 0x17
        /*008a*/ 	.short	(.L_127 - .L_126)
.L_126:
        /*008c*/ 	.word	0x00000000
        /*0090*/ 	.short	0x0000
        /*0092*/ 	.short	0x0000
        /*0094*/ 	.byte	0x00, 0xf0, 0x11, 0x00


	//----- nvinfo : EIATTR_SPARSE_MMA_MASK
	.align		4
.L_127:
        /*0098*/ 	.byte	0x03, 0x50
        /*009a*/ 	.short	0x0000


	//----- nvinfo : EIATTR_MAXREG_COUNT
	.align		4
        /*009c*/ 	.byte	0x03, 0x1b
        /*009e*/ 	.short	0x00ff


	//----- nvinfo : EIATTR_MERCURY_ISA_VERSION
	.align		4
        /*00a0*/ 	.byte	0x03, 0x5f
        /*00a2*/ 	.short	0x0101


	//----- nvinfo : EIATTR_VRC_CTA_INIT_COUNT
	.align		4
        /*00a4*/ 	.byte	0x02, 0x4a
	.zero		1
	.zero		1


	//----- nvinfo : EIATTR_EXIT_INSTR_OFFSETS
	.align		4
        /*00a8*/ 	.byte	0x04, 0x1c
        /*00aa*/ 	.short	(.L_129 - .L_128)


	//   ....[0]....
.L_128:
        /*00ac*/ 	.word	0x00000070


	//   ....[1]....
        /*00b0*/ 	.word	0x00000170


	//   ....[2]....
        /*00b4*/ 	.word	0x00000a20


	//----- nvinfo : EIATTR_CRS_STACK_SIZE
	.align		4
.L_129:
        /*00b8*/ 	.byte	0x04, 0x1e
        /*00ba*/ 	.short	(.L_131 - .L_130)
.L_130:
        /*00bc*/ 	.word	0x00000000


	//----- nvinfo : EIATTR_CBANK_PARAM_SIZE
	.align		4
.L_131:
        /*00c0*/ 	.byte	0x03, 0x19
        /*00c2*/ 	.short	0x0040


	//----- nvinfo : EIATTR_PARAM_CBANK
	.align		4
        /*00c4*/ 	.byte	0x04, 0x0a
        /*00c6*/ 	.short	(.L_133 - .L_132)
	.align		4
.L_132:
        /*00c8*/ 	.word	index@(.nv.constant0._ZN4fkpm23outer_product_kernel_reIfEEviiT_PS1_S2_iPiS3_S2_)
        /*00cc*/ 	.short	0x0380
        /*00ce*/ 	.short	0x0040


	//----- nvinfo : EIATTR_SW_WAR
	.align		4
.L_133:
        /*00d0*/ 	.byte	0x04, 0x36
        /*00d2*/ 	.short	(.L_135 - .L_134)
.L_134:
        /*00d4*/ 	.word	0x00000008
.L_135:


//--------------------- .nv.callgraph             --------------------------
	.section	.nv.callgraph,"",@"SHT_CUDA_CALLGRAPH"
	.align	4
	.sectionentsize	8
	.align		4
        /*0000*/ 	.word	0x00000000
	.align		4
        /*0004*/ 	.word	0xffffffff
	.align		4
        /*0008*/ 	.word	0x00000000
	.align		4
        /*000c*/ 	.word	0xfffffffe
	.align		4
        /*0010*/ 	.word	0x00000000
	.align		4
        /*0014*/ 	.word	0xfffffffd
	.align		4
        /*0018*/ 	.word	0x00000000
	.align		4
        /*001c*/ 	.word	0xfffffffc


//--------------------- .text._ZN4fkpm23outer_product_kernel_cxI7double2dEEviiT0_PT_S4_iPiS5_S4_ --------------------------
	.section	.text._ZN4fkpm23outer_product_kernel_cxI7double2dEEviiT0_PT_S4_iPiS5_S4_,"ax",@progbits
	.align	128
        .global         _ZN4fkpm23outer_product_kernel_cxI7double2dEEviiT0_PT_S4_iPiS5_S4_
        .type           _ZN4fkpm23outer_product_kernel_cxI7double2dEEviiT0_PT_S4_iPiS5_S4_,@function
        .size           _ZN4fkpm23outer_product_kernel_cxI7double2dEEviiT0_PT_S4_iPiS5_S4_,(.L_x_34 - _ZN4fkpm23outer_product_kernel_cxI7double2dEEviiT0_PT_S4_iPiS5_S4_)
        .other          _ZN4fkpm23outer_product_kernel_cxI7double2dEEviiT0_PT_S4_iPiS5_S4_,@"STO_CUDA_ENTRY STV_DEFAULT"
_ZN4fkpm23outer_product_kernel_cxI7double2dEEviiT0_PT_S4_iPiS5_S4_:
.text._ZN4fkpm23outer_product_kernel_cxI7double2dEEviiT0_PT_S4_iPiS5_S4_:
[----:B------:R-:W-:Y:S01]  /*0000*/  LDC R1, c[0x0][0x37c] ;  /* 0x0000df00ff017b82 */ /* 0x000fe20000000800 */
[----:B------:R-:W0:Y:S07]  /*0010*/  S2R R20, SR_TID.X ;  /* 0x0000000000147919 */ /* 0x000e2e0000002100 */
[----:B------:R-:W0:Y:S01]  /*0020*/  S2UR UR4, SR_CTAID.X ;  /* 0x00000000000479c3 */ /* 0x000e220000002500 */
[----:B------:R-:W1:Y:S07]  /*0030*/  LDCU UR6, c[0x0][0x3a0] ;  /* 0x00007400ff0677ac */ /* 0x000e6e0008000800 */
[----:B------:R-:W0:Y:S02]  /*0040*/  LDC R3, c[0x0][0x360] ;  /* 0x0000d800ff037b82 */ /* 0x000e240000000800 */
[----:B0-----:R-:W-:-:S05]  /*0050*/  IMAD R20, R3, UR4, R20 ;  /* 0x0000000403147c24 */ /* 0x001fca000f8e0214 */
[----:B-1----:R-:W-:-:S13]  /*0060*/  ISETP.GE.AND P0, PT, R20, UR6, PT ;  /* 0x0000000614007c0c */ /* 0x002fda000bf06270 */
[----:B------:R-:W-:Y:S05]  /*0070*/  @P0 EXIT ;  /* 0x000000000000094d */ /* 0x000fea0003800000 */
[----:B------:R-:W0:Y:S01]  /*0080*/  LDCU UR4, c[0x0][0x384] ;  /* 0x00007080ff0477ac */ /* 0x000e220008000800 */
[----:B------:R-:W1:Y:S01]  /*0090*/  LDC.64 R6, c[0x0][0x3b8] ;  /* 0x0000ee00ff067b82 */ /* 0x000e620000000a00 */
[----:B------:R-:W2:Y:S01]  /*00a0*/  LDCU UR5, c[0x0][0x370] ;  /* 0x00006e00ff0577ac */ /* 0x000ea20008000800 */
[----:B------:R-:W3:Y:S01]  /*00b0*/  LDCU.64 UR8, c[0x0][0x358] ;  /* 0x00006b00ff0877ac */ /* 0x000ee20008000a00 */
[----:B------:R-:W4:Y:S01]  /*00c0*/  LDCU.64 UR10, c[0x0][0x388] ;  /* 0x00007100ff0a77ac */ /* 0x000f220008000a00 */
[----:B0-----:R-:W-:Y:S01]  /*00d0*/  UISETP.GT.AND UP0, UPT, UR4, URZ, UPT ;  /* 0x000000ff0400728c */ /* 0x001fe2000bf04270 */
[----:B--2---:R-:W-:-:S08]  /*00e0*/  IMAD R3, R3, UR5, RZ ;  /* 0x0000000503037c24 */ /* 0x004fd0000f8e02ff */
[----:B---34-:R-:W-:Y:S05]  /*00f0*/  BRA.U UP0, `(.L_x_0) ;  /* 0x0000000100247547 */ /* 0x018fea000b800000 */
.L_x_1:
[----:B01----:R-:W-:-:S05]  /*0100*/  IMAD.WIDE R4, R20, 0x10, R6 ;  /* 0x0000001014047825 */ /* 0x003fca00078e0206 */
[----:B------:R-:W2:Y:S01]  /*0110*/  LDG.E.128 R8, desc[UR8][R4.64] ;  /* 0x0000000804087981 */ /* 0x000ea2000c1e1d00 */
[----:B------:R-:W-:-:S04]  /*0120*/  IADD3 R20, PT, PT, R3, R20, RZ ;  /* 0x0000001403147210 */ /* 0x000fc80007ffe0ff */
[----:B------:R-:W-:Y:S01]  /*0130*/  ISETP.GE.AND P0, PT, R20, UR6, PT ;  /* 0x0000000614007c0c */ /* 0x000fe2000bf06270 */
[----:B--2---:R-:W-:Y:S02]  /*0140*/  DFMA R8, RZ, UR10, R8 ;  /* 0x0000000aff087c2b */ /* 0x004fe40008000008 */
[----:B------:R-:W-:-:S07]  /*0150*/  DFMA R10, RZ, UR10, R10 ;  /* 0x0000000aff0a7c2b */ /* 0x000fce000800000a */
[----:B------:R0:W-:Y:S03]  /*0160*/  STG.E.128 desc[UR8][R4.64], R8 ;  /* 0x0000000804007986 */ /* 0x0001e6000c101d08 */
[----:B------:R-:W-:Y:S05]  /*0170*/  @!P0 BRA `(.L_x_1) ;  /* 0xfffffffc00e08947 */ /* 0x000fea000383ffff */
[----:B------:R-:W-:Y:S05]  /*0180*/  EXIT ;  /* 0x000000000000794d */ /* 0x000fea0003800000 */
.L_x_0:
[----:B------:R-:W-:Y:S02]  /*0190*/  ULOP3.LUT UR5, UR4, 0x7, URZ, 0xc0, !UPT ;  /* 0x0000000704057892 */ /* 0x000fe4000f8ec0ff */
[----:B------:R-:W-:Y:S02]  /*01a0*/  ULOP3.LUT UR6, UR4, 0x3, URZ, 0xc0, !UPT ;  /* 0x0000000304067892 */ /* 0x000fe4000f8ec0ff */
[----:B------:R-:W-:-:S12]  /*01b0*/  ULOP3.LUT UR4, UR4, 0x7ffffff8, URZ, 0xc0, !UPT ;  /* 0x7ffffff804047892 */ /* 0x000fd8000f8ec0ff */
.L_x_7:
[----:B0-----:R-:W0:Y:S01]  /*01c0*/  LDC.64 R4, c[0x0][0x3a8] ;  /* 0x0000ea00ff047b82 */ /* 0x001e220000000a00 */
[----:B------:R-:W2:Y:S07]  /*01d0*/  LDCU UR7, c[0x0][0x384] ;  /* 0x00007080ff0777ac */ /* 0x000eae0008000800 */
[----:B-1----:R-:W1:Y:S01]  /*01e0*/  LDC.64 R6, c[0x0][0x3b0] ;  /* 0x0000ec00ff067b82 */ /* 0x002e620000000a00 */
[----:B0-----:R-:W-:-:S05]  /*01f0*/  IMAD.WIDE R4, R20, 0x4, R4 ;  /* 0x0000000414047825 */ /* 0x001fca00078e0204 */
[----:B-----5:R0:W5:Y:S01]  /*0200*/  LDG.E R0, desc[UR8][R4.64] ;  /* 0x0000000804007981 */ /* 0x020162000c1e1900 */
[----:B-1----:R-:W-:-:S05]  /*0210*/  IMAD.WIDE R6, R20, 0x4, R6 ;  /* 0x0000000414067825 */ /* 0x002fca00078e0206 */
[----:B------:R0:W5:Y:S01]  /*0220*/  LDG.E R2, desc[UR8][R6.64] ;  /* 0x0000000806027981 */ /* 0x000162000c1e1900 */
[----:B--2---:R-:W-:Y:S01]  /*0230*/  UISETP.GE.U32.AND UP0, UPT, UR7, 0x8, UPT ;  /* 0x000000080700788c */ /* 0x004fe2000bf06070 */
[----:B------:R-:W-:Y:S02]  /*0240*/  MOV R21, RZ ;  /* 0x000000ff00157202 */ /* 0x000fe40000000f00 */
[----:B------:R-:W-:Y:S02]  /*0250*/  CS2R R26, SRZ ;  /* 0x00000000001a7805 */ /* 0x000fe4000001ff00 */
[----:B------:R-:W-:-:S04]  /*0260*/  CS2R R28, SRZ ;  /* 0x00000000001c7805 */ /* 0x000fc8000001ff00 */
[----:B0-----:R-:W-:Y:S05]  /*0270*/  BRA.U !UP0, `(.L_x_2) ;  /* 0x0000000508787547 */ /* 0x001fea000b800000 */
[----:B------:R-:W-:Y:S01]  /*0280*/  UIADD3 UR7, UPT, UPT, -UR4, URZ, URZ ;  /* 0x000000ff04077290 */ /* 0x000fe2000fffe1ff */
[----:B-----5:R-:W-:Y:S02]  /*0290*/  MOV R24, R0 ;  /* 0x0000000000187202 */ /* 0x020fe40000000f00 */
[----:B------:R-:W-:Y:S02]  /*02a0*/  CS2R R26, SRZ ;  /* 0x00000000001a7805 */ /* 0x000fe4000001ff00 */
[----:B------:R-:W-:Y:S02]  /*02b0*/  MOV R23, R2 ;  /* 0x0000000200177202 */ /* 0x000fe40000000f00 */
[----:B------:R-:W-:-:S07]  /*02c0*/  MOV R22, UR7 ;  /* 0x0000000700167c02 */ /* 0x000fce0008000f00 */
.L_x_3:
[----:B------:R-:W0:Y:S08]  /*02d0*/  LDC.64 R14, c[0x0][0x390] ;  /* 0x0000e400ff0e7b82 */ /* 0x000e300000000a00 */
[----:B------:R-:W1:Y:S08]  /*02e0*/  LDC.64 R12, c[0x0][0x398] ;  /* 0x0000e600ff0c7b82 */ /* 0x000e700000000a00 */
[----:B------:R-:W2:Y:S01]  /*02f0*/  LDC R21, c[0x0][0x380] ;  /* 0x0000e000ff157b82 */ /* 0x000ea20000000800 */
[----:B0-----:R-:W-:-:S05]  /*0300*/  IMAD.WIDE R14, R24, 0x10, R14 ;  /* 0x00000010180e7825 */ /* 0x001fca00078e020e */
[----:B------:R2:W3:Y:S01]  /*0310*/  LDG.E.128 R8, desc[UR8][R14.64] ;  /* 0x000000080e087981 */ /* 0x0004e2000c1e1d00 */
[----:B-1----:R-:W-:-:S05]  /*0320*/  IMAD.WIDE R12, R23, 0x10, R12 ;  /* 0x00000010170c7825 */ /* 0x002fca00078e020c */
[----:B------:R0:W3:Y:S01]  /*0330*/  LDG.E.128 R4, desc[UR8][R12.64] ;  /* 0x000000080c047981 */ /* 0x0000e2000c1e1d00 */
[----:B--2---:R-:W-:-:S04]  /*0340*/  IMAD.WIDE R14, R21, 0x10, R14 ;  /* 0x00000010150e7825 */ /* 0x004fc800078e020e */
[----:B0-----:R-:W-:Y:S01]  /*0350*/  IMAD.WIDE R12, R21, 0x10, R12 ;  /* 0x00000010150c7825 */ /* 0x001fe200078e020c */
[-C--:B---3--:R-:W-:Y:S02]  /*0360*/  DMUL R18, R10, R6.reuse ;  /* 0x000000060a127228 */ /* 0x088fe40000000000 */
[----:B------:R-:W-:-:S06]  /*0370*/  DMUL R16, R8, R6 ;  /* 0x0000000608107228 */ /* 0x000fcc0000000000 */
[-C--:B------:R-:W-:Y:S02]  /*0380*/  DFMA R8, R8, R4.reuse, R18 ;  /* 0x000000040808722b */ /* 0x080fe40000000012 */
[----:B------:R-:W-:Y:S01]  /*0390*/  DFMA R16, R10, R4, -R16 ;  /* 0x000000040a10722b */ /* 0x000fe20000000810 */
[----:B------:R0:W2:Y:S05]  /*03a0*/  LDG.E.128 R4, desc[UR8][R14.64] ;  /* 0x000000080e047981 */ /* 0x0000aa000c1e1d00 */
[----:B------:R-:W-:Y:S02]  /*03b0*/  DADD R28, R8, R28 ;  /* 0x00000000081c7229 */ /* 0x000fe4000000001c */
[----:B------:R1:W2:Y:S01]  /*03c0*/  LDG.E.128 R8, desc[UR8][R12.64] ;  /* 0x000000080c087981 */ /* 0x0002a2000c1e1d00 */
[----:B------:R-:W-:Y:S01]  /*03d0*/  DADD R26, R16, R26 ;  /* 0x00000000101a7229 */ /* 0x000fe2000000001a */
[----:B0-----:R-:W-:-:S04]  /*03e0*/  IMAD.WIDE R14, R21, 0x10, R14 ;  /* 0x00000010150e7825 */ /* 0x001fc800078e020e */
[----:B-1----:R-:W-:Y:S01]  /*03f0*/  IMAD.WIDE R12, R21, 0x10, R12 ;  /* 0x00000010150c7825 */ /* 0x002fe200078e020c */
[-C--:B--2---:R-:W-:Y:S02]  /*0400*/  DMUL R16, R6, R10.reuse ;  /* 0x0000000a06107228 */ /* 0x084fe40000000000 */
[----:B------:R-:W-:-:S06]  /*0410*/  DMUL R18, R4, R10 ;  /* 0x0000000a04127228 */ /* 0x000fcc0000000000 */
[-C--:B------:R-:W-:Y:S02]  /*0420*/  DFMA R16, R4, R8.reuse, R16 ;  /* 0x000000080410722b */ /* 0x080fe40000000010 */
[----:B------:R-:W-:Y:S01]  /*0430*/  DFMA R18, R6, R8, -R18 ;  /* 0x000000080612722b */ /* 0x000fe20000000812 */
[----:B------:R0:W2:Y:S04]  /*0440*/  LDG.E.128 R4, desc[UR8][R14.64] ;  /* 0x000000080e047981 */ /* 0x0000a8000c1e1d00 */
[----:B------:R1:W2:Y:S01]  /*0450*/  LDG.E.128 R8, desc[UR8][R12.64] ;  /* 0x000000080c087981 */ /* 0x0002a2000c1e1d00 */
[----:B------:R-:W-:Y:S02]  /*0460*/  DADD R16, R28, R16 ;  /* 0x000000001c107229 */ /* 0x000fe40000000010 */
        /* <DEDUP_REMOVED lines=37> */
[----:B------:R-:W2:Y:S01]  /*06c0*/  LDG.E.128 R8, desc[UR8][R12.64] ;  /* 0x000000080c087981 */ /* 0x000ea2000c1e1d00 */
[----:B------:R-:W-:Y:S02]  /*06d0*/  DADD R26, R26, R28 ;  /* 0x000000001a1a7229 */ /* 0x000fe4000000001c */
[----:B------:R-:W-:Y:S01]  /*06e0*/  DADD R28, R16, R18 ;  /* 0x00000000101c7229 */ /* 0x000fe20000000012 */
[----:B0-----:R-:W-:Y:S01]  /*06f0*/  IMAD.WIDE R14, R21, 0x10, R14 ;  /* 0x00000010150e7825 */ /* 0x001fe200078e020e */
[----:B--2---:R-:W-:-:S02]  /*0700*/  DMUL R16, R6, R10 ;  /* 0x0000000a06107228 */ /* 0x004fc40000000000 */
[----:B------:R-:W-:-:S06]  /*0710*/  DMUL R10, R4, R10 ;  /* 0x0000000a040a7228 */ /* 0x000fcc0000000000 */
[----:B------:R-:W-:Y:S01]  /*0720*/  DFMA R4, R4, R8, R16 ;  /* 0x000000080404722b */ /* 0x000fe20000000010 */
[----:B------:R-:W-:Y:S02]  /*0730*/  IMAD.WIDE R16, R21, 0x10, R12 ;  /* 0x0000001015107825 */ /* 0x000fe400078e020c */
[----:B------:R-:W2:Y:S04]  /*0740*/  LDG.E.128 R12, desc[UR8][R14.64] ;  /* 0x000000080e0c7981 */ /* 0x000ea8000c1e1d00 */
[----:B------:R-:W2:Y:S01]  /*0750*/  LDG.E.128 R16, desc[UR8][R16.64] ;  /* 0x0000000810107981 */ /* 0x000ea2000c1e1d00 */
[----:B------:R-:W-:Y:S01]  /*0760*/  DADD R28, R28, R4 ;  /* 0x000000001c1c7229 */ /* 0x000fe20000000004 */
[----:B------:R-:W-:Y:S01]  /*0770*/  IADD3 R22, PT, PT, R22, 0x8, RZ ;  /* 0x0000000816167810 */ /* 0x000fe20007ffe0ff */
[----:B------:R-:W-:-:S02]  /*0780*/  DADD R26, R26, R30 ;  /* 0x000000001a1a7229 */ /* 0x000fc4000000001e */
[----:B------:R-:W-:Y:S01]  /*0790*/  DFMA R10, R6, R8, -R10 ;  /* 0x00000008060a722b */ /* 0x000fe2000000080a */
[----:B------:R-:W-:-:S07]  /*07a0*/  ISETP.NE.AND P0, PT, R22, RZ, PT ;  /* 0x000000ff1600720c */ /* 0x000fce0003f05270 */
[----:B------:R-:W-:Y:S01]  /*07b0*/  DADD R26, R26, R10 ;  /* 0x000000001a1a7229 */ /* 0x000fe2000000000a */
[C---:B------:R-:W-:Y:S02]  /*07c0*/  LEA R23, R21.reuse, R23, 0x3 ;  /* 0x0000001715177211 */ /* 0x040fe400078e18ff */
[----:B------:R-:W-:Y:S01]  /*07d0*/  LEA R24, R21, R24, 0x3 ;  /* 0x0000001815187211 */ /* 0x000fe200078e18ff */
[-C--:B--2---:R-:W-:Y:S02]  /*07e0*/  DMUL R4, R14, R18.reuse ;  /* 0x000000120e047228 */ /* 0x084fe40000000000 */
[----:B------:R-:W-:-:S06]  /*07f0*/  DMUL R18, R12, R18 ;  /* 0x000000120c127228 */ /* 0x000fcc0000000000 */
[-C--:B------:R-:W-:Y:S02]  /*0800*/  DFMA R4, R12, R16.reuse, R4 ;  /* 0x000000100c04722b */ /* 0x080fe40000000004 */
[----:B------:R-:W-:-:S06]  /*0810*/  DFMA R18, R14, R16, -R18 ;  /* 0x000000100e12722b */ /* 0x000fcc0000000812 */
[----:B------:R-:W-:Y:S02]  /*0820*/  DADD R28, R28, R4 ;  /* 0x000000001c1c7229 */ /* 0x000fe40000000004 */
[----:B------:R-:W-:Y:S01]  /*0830*/  DADD R26, R26, R18 ;  /* 0x000000001a1a7229 */ /* 0x000fe20000000012 */
[----:B------:R-:W-:Y:S10]  /*0840*/  @P0 BRA `(.L_x_3) ;  /* 0xfffffff800a00947 */ /* 0x000ff4000383ffff */
[----:B------:R-:W-:-:S07]  /*0850*/  MOV R21, UR4 ;  /* 0x0000000400157c02 */ /* 0x000fce0008000f00 */
.L_x_2:
[----:B------:R-:W-:-:S09]  /*0860*/  UISETP.NE.AND UP0, UPT, UR5, URZ, UPT ;  /* 0x000000ff0500728c */ /* 0x000fd2000bf05270 */
[----:B------:R-:W-:Y:S05]  /*0870*/  BRA.U !UP0, `(.L_x_4) ;  /* 0x0000000508847547 */ /* 0x000fea000b800000 */
[----:B------:R-:W-:Y:S02]  /*0880*/  UIADD3 UR7, UPT, UPT, UR5, -0x1, URZ ;  /* 0xffffffff05077890 */ /* 0x000fe4000fffe0ff */
[----:B------:R-:W-:Y:S02]  /*0890*/  UISETP.NE.AND UP1, UPT, UR6, URZ, UPT ;  /* 0x000000ff0600728c */ /* 0x000fe4000bf25270 */
[----:B------:R-:W-:-:S09]  /*08a0*/  UISETP.GE.U32.AND UP0, UPT, UR7, 0x3, UPT ;  /* 0x000000030700788c */ /* 0x000fd2000bf06070 */
[----:B------:R-:W-:Y:S05]  /*08b0*/  BRA.U !UP0, `(.L_x_5) ;  /* 0x0000000108b87547 */ /* 0x000fea000b800000 */
[----:B------:R-:W0:Y:S08]  /*08c0*/  LDC R12, c[0x0][0x380] ;  /* 0x0000e000ff0c7b82 */ /* 0x000e300000000800 */
[----:B------:R-:W1:Y:S08]  /*08d0*/  LDC.64 R16, c[0x0][0x390] ;  /* 0x0000e400ff107b82 */ /* 0x000e700000000a00 */
[----:B------:R-:W2:Y:S01]  /*08e0*/  LDC.64 R14, c[0x0][0x398] ;  /* 0x0000e600ff0e7b82 */ /* 0x000ea20000000a00 */
[----:B0----5:R-:W-:-:S02]  /*08f0*/  IMAD R5, R21, R12, R0 ;  /* 0x0000000c15057224 */ /* 0x021fc400078e0200 */
[----:B------:R-:W-:Y:S02]  /*0900*/  IMAD R7, R21, R12, R2 ;  /* 0x0000000c15077224 */ /* 0x000fe400078e0202 */
[----:B-1----:R-:W-:-:S04]  /*0910*/  IMAD.WIDE R16, R5, 0x10, R16 ;  /* 0x0000001005107825 */ /* 0x002fc800078e0210 */
[----:B--2---:R-:W-:Y:S02]  /*0920*/  IMAD.WIDE R14, R7, 0x10, R14 ;  /* 0x00000010070e7825 */ /* 0x004fe400078e020e */
[----:B------:R0:W2:Y:S04]  /*0930*/  LDG.E.128 R4, desc[UR8][R16.64] ;  /* 0x0000000810047981 */ /* 0x0000a8000c1e1d00 */
[----:B------:R1:W2:Y:S01]  /*0940*/  LDG.E.128 R8, desc[UR8][R14.64] ;  /* 0x000000080e087981 */ /* 0x0002a2000c1e1d00 */
        /* <DEDUP_REMOVED lines=11> */
[----:B-1----:R-:W-:-:S04]  /*0a00*/  IMAD.WIDE R14, R12, 0x10, R14 ;  /* 0x000000100c0e7825 */ /* 0x002fc800078e020e */
[----:B------:R-:W-:Y:S01]  /*0a10*/  IMAD.WIDE R24, R12, 0x10, R16 ;  /* 0x000000100c187825 */ /* 0x000fe200078e0210 */
[-C--:B--2---:R-:W-:Y:S02]  /*0a20*/  DMUL R18, R6, R10.reuse ;  /* 0x0000000a06127228 */ /* 0x084fe40000000000 */
[----:B------:R-:W-:-:S06]  /*0a30*/  DMUL R22, R4, R10 ;  /* 0x0000000a04167228 */ /* 0x000fcc0000000000 */
[-C--:B------:R-:W-:Y:S02]  /*0a40*/  DFMA R18, R4, R8.reuse, R18 ;  /* 0x000000080412722b */ /* 0x080fe40000000012 */
[----:B------:R-:W-:Y:S01]  /*0a50*/  DFMA R22, R6, R8, -R22 ;  /* 0x000000080616722b */ /* 0x000fe20000000816 */
[----:B------:R0:W2:Y:S04]  /*0a60*/  LDG.E.128 R4, desc[UR8][R16.64] ;  /* 0x0000000810047981 */ /* 0x0000a8000c1e1d00 */
[----:B------:R-:W2:Y:S01]  /*0a70*/  LDG.E.128 R8, desc[UR8][R14.64] ;  /* 0x000000080e087981 */ /* 0x000ea2000c1e1d00 */
[----:B------:R-:W-:Y:S01]  /*0a80*/  DADD R28, R28, R18 ;  /* 0x000000001c1c7229 */ /* 0x000fe20000000012 */
[----:B0-----:R-:W-:Y:S02]  /*0a90*/  IMAD.WIDE R16, R12, 0x10, R14 ;  /* 0x000000100c107825 */ /* 0x001fe400078e020e */
[----:B------:R2:W3:Y:S04]  /*0aa0*/  LDG.E.128 R12, desc[UR8][R24.64] ;  /* 0x00000008180c7981 */ /* 0x0004e8000c1e1d00 */
[----:B------:R-:W3:Y:S01]  /*0ab0*/  LDG.E.128 R16, desc[UR8][R16.64] ;  /* 0x0000000810107981 */ /* 0x000ee2000c1e1d00 */
[----:B------:R-:W-:Y:S01]  /*0ac0*/  DADD R22, R26, R22 ;  /* 0x000000001a167229 */ /* 0x000fe20000000016 */
[----:B------:R-:W-:Y:S01]  /*0ad0*/  IADD3 R21, PT, PT, R21, 0x4, RZ ;  /* 0x0000000415157810 */ /* 0x000fe20007ffe0ff */
[----:B--2---:R-:W-:-:S02]  /*0ae0*/  DMUL R24, R6, R10 ;  /* 0x0000000a06187228 */ /* 0x004fc40000000000 */
[----:B------:R-:W-:-:S06]  /*0af0*/  DMUL R10, R4, R10 ;  /* 0x0000000a040a7228 */ /* 0x000fcc0000000000 */
[-C--:B------:R-:W-:Y:S02]  /*0b00*/  DFMA R24, R4, R8.reuse, R24 ;  /* 0x000000080418722b */ /* 0x080fe40000000018 */
[----:B------:R-:W-:Y:S02]  /*0b10*/  DFMA R10, R6, R8, -R10 ;  /* 0x00000008060a722b */ /* 0x000fe4000000080a */
[-C--:B---3--:R-:W-:Y:S02]  /*0b20*/  DMUL R4, R14, R18.reuse ;  /* 0x000000120e047228 */ /* 0x088fe40000000000 */
[----:B------:R-:W-:Y:S02]  /*0b30*/  DMUL R18, R12, R18 ;  /* 0x000000120c127228 */ /* 0x000fe40000000000 */
[----:B------:R-:W-:Y:S02]  /*0b40*/  DADD R28, R28, R24 ;  /* 0x000000001c1c7229 */ /* 0x000fe40000000018 */
[----:B------:R-:W-:-:S02]  /*0b50*/  DADD R10, R22, R10 ;  /* 0x00000000160a7229 */ /* 0x000fc4000000000a */
[-C--:B------:R-:W-:Y:S02]  /*0b60*/  DFMA R4, R12, R16.reuse, R4 ;  /* 0x000000100c04722b */ /* 0x080fe40000000004 */
[----:B------:R-:W-:-:S06]  /*0b70*/  DFMA R18, R14, R16, -R18 ;  /* 0x000000100e12722b */ /* 0x000fcc0000000812 */
[----:B------:R-:W-:Y:S02]  /*0b80*/  DADD R28, R28, R4 ;  /* 0x000000001c1c7229 */ /* 0x000fe40000000004 */
[----:B------:R-:W-:-:S11]  /*0b90*/  DADD R26, R10, R18 ;  /* 0x000000000a1a7229 */ /* 0x000fd60000000012 */
.L_x_5:
[----:B------:R-:W-:Y:S05]  /*0ba0*/  BRA.U !UP1, `(.L_x_4) ;  /* 0x0000000109b87547 */ /* 0x000fea000b800000 */
[----:B------:R-:W0:Y:S01]  /*0bb0*/  LDCU UR7, c[0x0][0x384] ;  /* 0x00007080ff0777ac */ /* 0x000e220008000800 */
[----:B------:R-:W-:Y:S02]  /*0bc0*/  UISETP.NE.AND UP0, UPT, UR6, 0x1, UPT ;  /* 0x000000010600788c */ /* 0x000fe4000bf05270 */
[----:B0-----:R-:W-:-:S07]  /*0bd0*/  ULOP3.LUT UP1, URZ, UR7, 0x1, URZ, 0xc0, !UPT ;  /* 0x0000000107ff7892 */ /* 0x001fce000f82c0ff */
        /* <DEDUP_REMOVED lines=8> */
[----:B------:R-:W2:Y:S02]  /*0c60*/  LDG.E.128 R4, desc[UR8][R30.64] ;  /* 0x000000081e047981 */ /* 0x000ea4000c1e1d00 */
[C---:B------:R-:W-:Y:S02]  /*0c70*/  IMAD.WIDE R12, R17.reuse, 0x10, R30 ;  /* 0x00000010110c7825 */ /* 0x040fe400078e021e */
[----:B------:R-:W2:Y:S02]  /*0c80*/  LDG.E.128 R8, desc[UR8][R24.64] ;  /* 0x0000000818087981 */ /* 0x000ea4000c1e1d00 */
[----:B------:R-:W-:Y:S02]  /*0c90*/  IMAD.WIDE R16, R17, 0x10, R24 ;  /* 0x0000001011107825 */ /* 0x000fe400078e0218 */
[----:B------:R-:W3:Y:S04]  /*0ca0*/  LDG.E.128 R12, desc[UR8][R12.64] ;  /* 0x000000080c0c7981 */ /* 0x000ee8000c1e1d00 */
[----:B------:R-:W3:Y:S01]  /*0cb0*/  LDG.E.128 R16, desc[UR8][R16.64] ;  /* 0x0000000810107981 */ /* 0x000ee2000c1e1d00 */
[----:B------:R-:W-:Y:S01]  /*0cc0*/  IADD3 R21, PT, PT, R21, 0x2, RZ ;  /* 0x0000000215157810 */ /* 0x000fe20007ffe0ff */
[----:B--2---:R-:W-:-:S02]  /*0cd0*/  DMUL R22, R6, R10 ;  /* 0x0000000a06167228 */ /* 0x004fc40000000000 */
[----:B------:R-:W-:-:S06]  /*0ce0*/  DMUL R10, R4, R10 ;  /* 0x0000000a040a7228 */ /* 0x000fcc0000000000 */
[----:B------:R-:W-:Y:S02]  /*0cf0*/  DFMA R22, R4, R8, R22 ;  /* 0x000000080416722b */ /* 0x000fe40000000016 */
[----:B---3--:R-:W-:Y:S02]  /*0d00*/  DMUL R4, R14, R18 ;  /* 0x000000120e047228 */ /* 0x008fe40000000000 */
[----:B------:R-:W-:Y:S02]  /*0d10*/  DFMA R10, R6, R8, -R10 ;  /* 0x00000008060a722b */ /* 0x000fe4000000080a */
[----:B------:R-:W-:Y:S02]  /*0d20*/  DMUL R18, R12, R18 ;  /* 0x000000120c127228 */ /* 0x000fe40000000000 */
[----:B------:R-:W-:Y:S02]  /*0d30*/  DADD R22, R28, R22 ;  /* 0x000000001c167229 */ /* 0x000fe40000000016 */
[----:B------:R-:W-:-:S02]  /*0d40*/  DFMA R4, R12, R16, R4 ;  /* 0x000000100c04722b */ /* 0x000fc40000000004 */
[----:B------:R-:W-:Y:S02]  /*0d50*/  DADD R10, R26, R10 ;  /* 0x000000001a0a7229 */ /* 0x000fe4000000000a */
[----:B------:R-:W-:-:S04]  /*0d60*/  DFMA R18, R14, R16, -R18 ;  /* 0x000000100e12722b */ /* 0x000fc80000000812 */
[----:B------:R-:W-:-:S04]  /*0d70*/  DADD R28, R22, R4 ;  /* 0x00000000161c7229 */ /* 0x000fc80000000004 */
[----:B------:R-:W-:-:S11]  /*0d80*/  DADD R26, R10, R18 ;  /* 0x000000000a1a7229 */ /* 0x000fd60000000012 */
.L_x_6:
[----:B------:R-:W-:Y:S05]  /*0d90*/  BRA.U !UP1, `(.L_x_4) ;  /* 0x00000001093c7547 */ /* 0x000fea000b800000 */
[----:B------:R-:W0:Y:S01]  /*0da0*/  LDC.64 R4, c[0x0][0x390] ;  /* 0x0000e400ff047b82 */ /* 0x000e220000000a00 */
[----:B------:R-:W1:Y:S07]  /*0db0*/  LDCU UR7, c[0x0][0x380] ;  /* 0x00007000ff0777ac */ /* 0x000e6e0008000800 */
[----:B------:R-:W2:Y:S01]  /*0dc0*/  LDC.64 R8, c[0x0][0x398] ;  /* 0x0000e600ff087b82 */ /* 0x000ea20000000a00 */
[C---:B-1---5:R-:W-:Y:S02]  /*0dd0*/  IMAD R7, R21.reuse, UR7, R0 ;  /* 0x0000000715077c24 */ /* 0x062fe4000f8e0200 */
[----:B------:R-:W-:-:S02]  /*0de0*/  IMAD R21, R21, UR7, R2 ;  /* 0x0000000715157c24 */ /* 0x000fc4000f8e0202 */
[----:B0-----:R-:W-:-:S06]  /*0df0*/  IMAD.WIDE R4, R7, 0x10, R4 ;  /* 0x0000001007047825 */ /* 0x001fcc00078e0204 */
[----:B------:R-:W3:Y:S01]  /*0e00*/  LDG.E.128 R4, desc[UR8][R4.64] ;  /* 0x0000000804047981 */ /* 0x000ee2000c1e1d00 */
[----:B--2---:R-:W-:-:S06]  /*0e10*/  IMAD.WIDE R8, R21, 0x10, R8 ;  /* 0x0000001015087825 */ /* 0x004fcc00078e0208 */
[----:B------:R-:W3:Y:S02]  /*0e20*/  LDG.E.128 R8, desc[UR8][R8.64] ;  /* 0x0000000808087981 */ /* 0x000ee4000c1e1d00 */
[-C--:B---3--:R-:W-:Y:S02]  /*0e30*/  DMUL R12, R6, R10.reuse ;  /* 0x0000000a060c7228 */ /* 0x088fe40000000000 */
[----:B------:R-:W-:-:S06]  /*0e40*/  DMUL R10, R4, R10 ;  /* 0x0000000a040a7228 */ /* 0x000fcc0000000000 */
[-C--:B------:R-:W-:Y:S02]  /*0e50*/  DFMA R12, R4, R8.reuse, R12 ;  /* 0x00000008040c722b */ /* 0x080fe4000000000c */
[----:B------:R-:W-:-:S06]  /*0e60*/  DFMA R10, R6, R8, -R10 ;  /* 0x00000008060a722b */ /* 0x000fcc000000080a */
[----:B------:R-:W-:Y:S02]  /*0e70*/  DADD R28, R28, R12 ;  /* 0x000000001c1c7229 */ /* 0x000fe4000000000c */
[----:B------:R-:W-:-:S11]  /*0e80*/  DADD R26, R26, R10 ;  /* 0x000000001a1a7229 */ /* 0x000fd6000000000a */
.L_x_4:
[----:B------:R-:W0:Y:S01]  /*0e90*/  LDC.64 R4, c[0x0][0x3b8] ;  /* 0x0000ee00ff047b82 */ /* 0x000e220000000a00 */
[----:B------:R-:W1:Y:S01]  /*0ea0*/  LDCU.64 UR10, c[0x0][0x388] ;  /* 0x00007100ff0a77ac */ /* 0x000e620008000a00 */
[----:B------:R-:W2:Y:S01]  /*0eb0*/  LDCU UR7, c[0x0][0x3a0] ;  /* 0x00007400ff0777ac */ /* 0x000ea20008000800 */
[----:B0-----:R-:W-:-:S05]  /*0ec0*/  IMAD.WIDE R4, R20, 0x10, R4 ;  /* 0x0000001014047825 */ /* 0x001fca00078e0204 */
[----:B------:R-:W1:Y:S01]  /*0ed0*/  LDG.E.128 R8, desc[UR8][R4.64] ;  /* 0x0000000804087981 */ /* 0x000e62000c1e1d00 */
[----:B------:R-:W-:-:S04]  /*0ee0*/  IADD3 R20, PT, PT, R3, R20, RZ ;  /* 0x0000001403147210 */ /* 0x000fc80007ffe0ff */
[----:B--2---:R-:W-:Y:S01]  /*0ef0*/  ISETP.GE.AND P0, PT, R20, UR7, PT ;  /* 0x0000000714007c0c */ /* 0x004fe2000bf06270 */
[----:B-1----:R-:W-:Y:S02]  /*0f00*/  DFMA R8, R28, UR10, R8 ;  /* 0x0000000a1c087c2b */ /* 0x002fe40008000008 */
[----:B------:R-:W-:-:S07]  /*0f10*/  DFMA R10, R26, UR10, R10 ;  /* 0x0000000a1a0a7c2b */ /* 0x000fce000800000a */
[----:B------:R0:W-:Y:S03]  /*0f20*/  STG.E.128 desc[UR8][R4.64], R8 ;  /* 0x0000000804007986 */ /* 0x0001e6000c101d08 */
[----:B------:R-:W-:Y:S05]  /*0f30*/  @!P0 BRA `(.L_x_7) ;  /* 0xfffffff000a08947 */ /* 0x000fea000383ffff */
[----:B------:R-:W-:Y:S05]  /*0f40*/  EXIT ;  /* 0x000000000000794d */ /* 0x000fea0003800000 */
.L_x_8:
[----:B------:R-:W-:-:S00]  /*0f50*/  BRA `(.L_x_8) ;  /* 0xfffffffc00fc7947 */ /* 0x000fc0000383ffff */
[----:B------:R-:W-:-:S00]  /*0f60*/  NOP ;  /* 0x0000000000007918 */ /* 0x000fc00000000000 */
        /* <DEDUP_REMOVED lines=9> */
.L_x_34:


//--------------------- .text._ZN4fkpm23outer_product_kernel_cxI6float2fEEviiT0_PT_S4_iPiS5_S4_ --------------------------
	.section	.text._ZN4fkpm23outer_product_kernel_cxI6float2fEEviiT0_PT_S4_iPiS5_S4_,"ax",@progbits
	.align	128
        .global         _ZN4fkpm23outer_product_kernel_cxI6float2fEEviiT0_PT_S4_iPiS5_S4_
        .type           _ZN4fkpm23outer_product_kernel_cxI6float2fEEviiT0_PT_S4_iPiS5_S4_,@function
        .size           _ZN4fkpm23outer_product_kernel_cxI6float2fEEviiT0_PT_S4_iPiS5_S4_,(.L_x_35 - _ZN4fkpm23outer_product_kernel_cxI6float2fEEviiT0_PT_S4_iPiS5_S4_)
        .other          _ZN4fkpm23outer_product_kernel_cxI6float2fEEviiT0_PT_S4_iPiS5_S4_,@"STO_CUDA_ENTRY STV_DEFAULT"
_ZN4fkpm23outer_product_kernel_cxI6float2fEEviiT0_PT_S4_iPiS5_S4_:
.text._ZN4fkpm23outer_product_kernel_cxI6float2fEEviiT0_PT_S4_iPiS5_S4_:
        /* <DEDUP_REMOVED lines=12> */
[----:B------:R-:W4:Y:S01]  /*00c0*/  LDCU UR7, c[0x0][0x388] ;  /* 0x00007100ff0777ac */ /* 0x000f220008000800 */
[----:B0-----:R-:W-:Y:S01]  /*00d0*/  UISETP.GT.AND UP0, UPT, UR4, URZ, UPT ;  /* 0x000000ff0400728c */ /* 0x001fe2000bf04270 */
[----:B--2---:R-:W-:-:S08]  /*00e0*/  IMAD R2, R2, UR5, RZ ;  /* 0x0000000502027c24 */ /* 0x004fd0000f8e02ff */
[----:B---34-:R-:W-:Y:S05]  /*00f0*/  BRA.U UP0, `(.L_x_9) ;  /* 0x0000000100247547 */ /* 0x018fea000b800000 */
.L_x_10:
[----:B01----:R-:W-:-:S05]  /*0100*/  IMAD.WIDE R6, R0, 0x8, R8 ;  /* 0x0000000800067825 */ /* 0x003fca00078e0208 */
[----:B------:R-:W2:Y:S01]  /*0110*/  LDG.E.64 R4, desc[UR8][R6.64] ;  /* 0x0000000806047981 */ /* 0x000ea2000c1e1b00 */
[----:B------:R-:W-:-:S04]  /*0120*/  IADD3 R0, PT, PT, R2, R0, RZ ;  /* 0x0000000002007210 */ /* 0x000fc80007ffe0ff */
[----:B------:R-:W-:Y:S01]  /*0130*/  ISETP.GE.AND P0, PT, R0, UR6, PT ;  /* 0x0000000600007c0c */ /* 0x000fe2000bf06270 */
[----:B--2---:R-:W-:Y:S01]  /*0140*/  FFMA R4, RZ, UR7, R4 ;  /* 0x00000007ff047c23 */ /* 0x004fe20008000004 */
[----:B------:R-:W-:-:S05]  /*0150*/  FFMA R5, RZ, UR7, R5 ;  /* 0x00000007ff057c23 */ /* 0x000fca0008000005 */
[----:B------:R0:W-:Y:S06]  /*0160*/  STG.E.64 desc[UR8][R6.64], R4 ;  /* 0x0000000406007986 */ /* 0x0001ec000c101b08 */
[----:B------:R-:W-:Y:S05]  /*0170*/  @!P0 BRA `(.L_x_10) ;  /* 0xfffffffc00e08947 */ /* 0x000fea000383ffff */
[----:B------:R-:W-:Y:S05]  /*0180*/  EXIT ;  /* 0x000000000000794d */ /* 0x000fea0003800000 */
.L_x_9:
[----:B------:R-:W-:Y:S02]  /*0190*/  ULOP3.LUT UR6, UR4, 0x7ffffff8, URZ, 0xc0, !UPT ;  /* 0x7ffffff804067892 */ /* 0x000fe4000f8ec0ff */
[----:B------:R-:W-:Y:S02]  /*01a0*/  ULOP3.LUT UR5, UR4, 0x7, URZ, 0xc0, !UPT ;  /* 0x0000000704057892 */ /* 0x000fe4000f8ec0ff */
[----:B------:R-:W-:Y:S02]  /*01b0*/  ULOP3.LUT UR4, UR4, 0x3, URZ, 0xc0, !UPT ;  /* 0x0000000304047892 */ /* 0x000fe4000f8ec0ff */
[----:B------:R-:W-:-:S12]  /*01c0*/  UIADD3 UR10, UPT, UPT, -UR6, URZ, URZ ;  /* 0x000000ff060a7290 */ /* 0x000fd8000fffe1ff */
.L_x_16:
[----:B01----:R-:W0:Y:S08]  /*01d0*/  LDC.64 R8, c[0x0][0x3a8] ;  /* 0x0000ea00ff087b82 */ /* 0x003e300000000a00 */
[----:B------:R-:W1:Y:S08]  /*01e0*/  LDC.64 R10, c[0x0][0x3b0] ;  /* 0x0000ec00ff0a7b82 */ /* 0x000e700000000a00 */
[----:B------:R-:W2:Y:S01]  /*01f0*/  LDC R5, c[0x0][0x384] ;  /* 0x0000e100ff057b82 */ /* 0x000ea20000000800 */
[----:B0-----:R-:W-:-:S05]  /*0200*/  IMAD.WIDE R8, R0, 0x4, R8 ;  /* 0x0000000400087825 */ /* 0x001fca00078e0208 */
[----:B------:R0:W5:Y:S01]  /*0210*/  LDG.E R3, desc[UR8][R8.64] ;  /* 0x0000000808037981 */ /* 0x000162000c1e1900 */
[----:B-1----:R-:W-:-:S05]  /*0220*/  IMAD.WIDE R10, R0, 0x4, R10 ;  /* 0x00000004000a7825 */ /* 0x002fca00078e020a */
[----:B------:R0:W5:Y:S01]  /*0230*/  LDG.E R4, desc[UR8][R10.64] ;  /* 0x000000080a047981 */ /* 0x000162000c1e1900 */
[----:B--2---:R-:W-:Y:S01]  /*0240*/  ISETP.GE.U32.AND P0, PT, R5, 0x8, PT ;  /* 0x000000080500780c */ /* 0x004fe20003f06070 */
[----:B------:R-:W-:Y:S01]  /*0250*/  HFMA2 R24, -RZ, RZ, 0, 0 ;  /* 0x00000000ff187431 */ /* 0x000fe200000001ff */
[----:B------:R-:W-:-:S11]  /*0260*/  CS2R R6, SRZ ;  /* 0x0000000000067805 */ /* 0x000fd6000001ff00 */
[----:B0-----:R-:W-:Y:S05]  /*0270*/  @!P0 BRA `(.L_x_11) ;  /* 0x0000000400748947 */ /* 0x001fea0003800000 */
[----:B------:R-:W0:Y:S01]  /*0280*/  LDC R20, c[0x0][0x380] ;  /* 0x0000e000ff147b82 */ /* 0x000e220000000800 */
[----:B------:R-:W-:Y:S02]  /*0290*/  MOV R6, RZ ;  /* 0x000000ff00067202 */ /* 0x000fe40000000f00 */
[----:B-----5:R-:W-:Y:S02]  /*02a0*/  MOV R21, R3 ;  /* 0x0000000300157202 */ /* 0x020fe40000000f00 */
[----:B------:R-:W-:Y:S02]  /*02b0*/  MOV R8, R4 ;  /* 0x0000000400087202 */ /* 0x000fe40000000f00 */
[----:B------:R-:W-:Y:S01]  /*02c0*/  MOV R9, UR10 ;  /* 0x0000000a00097c02 */ /* 0x000fe20008000f00 */
[----:B------:R-:W1:Y:S08]  /*02d0*/  LDC.64 R22, c[0x0][0x390] ;  /* 0x0000e400ff167b82 */ /* 0x000e700000000a00 */
[----:B------:R-:W2:Y:S02]  /*02e0*/  LDC.64 R10, c[0x0][0x398] ;  /* 0x0000e600ff0a7b82 */ /* 0x000ea40000000a00 */
.L_x_12:
[----:B-1----:R-:W-:-:S04]  /*02f0*/  IMAD.WIDE R28, R21, 0x8, R22 ;  /* 0x00000008151c7825 */ /* 0x002fc800078e0216 */
[----:B--2---:R-:W-:Y:S01]  /*0300*/  IMAD.WIDE R26, R8, 0x8, R10 ;  /* 0x00000008081a7825 */ /* 0x004fe200078e020a */
[----:B------:R0:W2:Y:S04]  /*0310*/  LDG.E.64 R12, desc[UR8][R28.64] ;  /* 0x000000081c0c7981 */ /* 0x0000a8000c1e1b00 */
[----:B------:R1:W2:Y:S01]  /*0320*/  LDG.E.64 R14, desc[UR8][R26.64] ;  /* 0x000000081a0e7981 */ /* 0x0002a2000c1e1b00 */
[----:B0-----:R-:W-:-:S04]  /*0330*/  IMAD.WIDE R28, R20, 0x8, R28 ;  /* 0x00000008141c7825 */ /* 0x001fc800078e021c */
[C---:B-1----:R-:W-:Y:S01]  /*0340*/  IMAD.WIDE R26, R20.reuse, 0x8, R26 ;  /* 0x00000008141a7825 */ /* 0x042fe200078e021a */
[----:B------:R0:W3:Y:S04]  /*0350*/  LDG.E.64 R16, desc[UR8][R28.64] ;  /* 0x000000081c107981 */ /* 0x0000e8000c1e1b00 */
[----:B------:R1:W3:Y:S01]  /*0360*/  LDG.E.64 R18, desc[UR8][R26.64] ;  /* 0x000000081a127981 */ /* 0x0002e2000c1e1b00 */
[----:B0-----:R-:W-:-:S04]  /*0370*/  IMAD.WIDE R28, R20, 0x8, R28 ;  /* 0x00000008141c7825 */ /* 0x001fc800078e021c */
[----:B-1----:R-:W-:-:S04]  /*0380*/  IMAD.WIDE R26, R20, 0x8, R26 ;  /* 0x00000008141a7825 */ /* 0x002fc800078e021a */
[-C--:B--2---:R-:W-:Y:S01]  /*0390*/  FMUL R25, R13, R15.reuse ;  /* 0x0000000f0d197220 */ /* 0x084fe20000400000 */
[----:B------:R-:W-:-:S03]  /*03a0*/  FMUL R24, R12, R15 ;  /* 0x0000000f0c187220 */ /* 0x000fc60000400000 */
[-C--:B------:R-:W-:Y:S01]  /*03b0*/  FFMA R12, R12, R14.reuse, R25 ;  /* 0x0000000e0c0c7223 */ /* 0x080fe20000000019 */
[----:B------:R-:W-:Y:S02]  /*03c0*/  FFMA R24, R13, R14, -R24 ;  /* 0x0000000e0d187223 */ /* 0x000fe40000000818 */
[----:B------:R0:W2:Y:S01]  /*03d0*/  LDG.E.64 R14, desc[UR8][R28.64] ;  /* 0x000000081c0e7981 */ /* 0x0000a2000c1e1b00 */
[----:B------:R-:W-:Y:S01]  /*03e0*/  FADD R7, R12, R7 ;  /* 0x000000070c077221 */ /* 0x000fe20000000000 */
[-C--:B---3--:R-:W-:Y:S01]  /*03f0*/  FMUL R13, R17, R19.reuse ;  /* 0x00000013110d7220 */ /* 0x088fe20000400000 */
[----:B------:R-:W-:-:S03]  /*0400*/  FMUL R12, R16, R19 ;  /* 0x00000013100c7220 */ /* 0x000fc60000400000 */
[-C--:B------:R-:W-:Y:S01]  /*0410*/  FFMA R16, R16, R18.reuse, R13 ;  /* 0x0000001210107223 */ /* 0x080fe2000000000d */
[----:B------:R-:W-:Y:S01]  /*0420*/  FFMA R18, R17, R18, -R12 ;  /* 0x0000001211127223 */ /* 0x000fe2000000080c */
[----:B0-----:R-:W-:Y:S01]  /*0430*/  IMAD.WIDE R28, R20, 0x8, R28 ;  /* 0x00000008141c7825 */ /* 0x001fe200078e021c */
[----:B------:R0:W2:Y:S03]  /*0440*/  LDG.E.64 R12, desc[UR8][R26.64] ;  /* 0x000000081a0c7981 */ /* 0x0000a6000c1e1b00 */
[----:B------:R-:W-:Y:S01]  /*0450*/  FADD R19, R24, R6 ;  /* 0x0000000618137221 */ /* 0x000fe20000000000 */
[----:B------:R-:W-:Y:S02]  /*0460*/  FADD R24, R7, R16 ;  /* 0x0000001007187221 */ /* 0x000fe40000000000 */
[----:B------:R1:W3:Y:S01]  /*0470*/  LDG.E.64 R6, desc[UR8][R28.64] ;  /* 0x000000081c067981 */ /* 0x0002e2000c1e1b00 */
[----:B0-----:R-:W-:-:S05]  /*0480*/  IMAD.WIDE R26, R20, 0x8, R26 ;  /* 0x00000008141a7825 */ /* 0x001fca00078e021a */
[----:B------:R0:W3:Y:S01]  /*0490*/  LDG.E.64 R16, desc[UR8][R26.64] ;  /* 0x000000081a107981 */ /* 0x0000e2000c1e1b00 */
[----:B-1----:R-:W-:-:S04]  /*04a0*/  IMAD.WIDE R28, R20, 0x8, R28 ;  /* 0x00000008141c7825 */ /* 0x002fc800078e021c */
[----:B0-----:R-:W-:-:S04]  /*04b0*/  IMAD.WIDE R26, R20, 0x8, R26 ;  /* 0x00000008141a7825 */ /* 0x001fc800078e021a */
[-C--:B--2---:R-:W-:Y:S01]  /*04c0*/  FMUL R25, R15, R13.reuse ;  /* 0x0000000d0f197220 */ /* 0x084fe20000400000 */
[----:B------:R-:W-:-:S03]  /*04d0*/  FMUL R30, R14, R13 ;  /* 0x0000000d0e1e7220 */ /* 0x000fc60000400000 */
[-C--:B------:R-:W-:Y:S01]  /*04e0*/  FFMA R25, R14, R12.reuse, R25 ;  /* 0x0000000c0e197223 */ /* 0x080fe20000000019 */
[----:B------:R-:W-:-:S03]  /*04f0*/  FFMA R30, R15, R12, -R30 ;  /* 0x0000000c0f1e7223 */ /* 0x000fc6000000081e */
[----:B------:R-:W-:Y:S01]  /*0500*/  FADD R24, R24, R25 ;  /* 0x0000001918187221 */ /* 0x000fe20000000000 */
[-C--:B---3--:R-:W-:Y:S01]  /*0510*/  FMUL R13, R7, R17.reuse ;  /* 0x00000011070d7220 */ /* 0x088fe20000400000 */
[----:B------:R-:W-:-:S03]  /*0520*/  FMUL R12, R6, R17 ;  /* 0x00000011060c7220 */ /* 0x000fc60000400000 */
[-C--:B------:R-:W-:Y:S01]  /*0530*/  FFMA R14, R6, R16.reuse, R13 ;  /* 0x00000010060e7223 */ /* 0x080fe2000000000d */
[----:B------:R-:W-:Y:S02]  /*0540*/  FFMA R25, R7, R16, -R12 ;  /* 0x0000001007197223 */ /* 0x000fe4000000080c */
[----:B------:R0:W2:Y:S04]  /*0550*/  LDG.E.64 R6, desc[UR8][R28.64] ;  /* 0x000000081c067981 */ /* 0x0000a8000c1e1b00 */
[----:B------:R1:W2:Y:S01]  /*0560*/  LDG.E.64 R12, desc[UR8][R26.64] ;  /* 0x000000081a0c7981 */ /* 0x0002a2000c1e1b00 */
[----:B------:R-:W-:Y:S01]  /*0570*/  FADD R24, R24, R14 ;  /* 0x0000000e18187221 */ /* 0x000fe20000000000 */
[----:B0-----:R-:W-:-:S04]  /*0580*/  IMAD.WIDE R28, R20, 0x8, R28 ;  /* 0x00000008141c7825 */ /* 0x001fc800078e021c */
[----:B-1----:R-:W-:Y:S01]  /*0590*/  IMAD.WIDE R26, R20, 0x8, R26 ;  /* 0x00000008141a7825 */ /* 0x002fe200078e021a */
[----:B------:R0:W3:Y:S04]  /*05a0*/  LDG.E.64 R14, desc[UR8][R28.64] ;  /* 0x000000081c0e7981 */ /* 0x0000e8000c1e1b00 */
[----:B------:R-:W3:Y:S01]  /*05b0*/  LDG.E.64 R16, desc[UR8][R26.64] ;  /* 0x000000081a107981 */ /* 0x000ee2000c1e1b00 */
[----:B------:R-:W-:-:S04]  /*05c0*/  FADD R19, R19, R18 ;  /* 0x0000001213137221 */ /* 0x000fc80000000000 */
[----:B------:R-:W-:Y:S01]  /*05d0*/  FADD R19, R19, R30 ;  /* 0x0000001e13137221 */ /* 0x000fe20000000000 */
[----:B0-----:R-:W-:-:S04]  /*05e0*/  IMAD.WIDE R28, R20, 0x8, R28 ;  /* 0x00000008141c7825 */ /* 0x001fc800078e021c */
[----:B------:R-:W-:Y:S01]  /*05f0*/  FADD R19, R19, R25 ;  /* 0x0000001913137221 */ /* 0x000fe20000000000 */
[----:B------:R-:W-:-:S04]  /*0600*/  IMAD.WIDE R30, R20, 0x8, R26 ;  /* 0x00000008141e7825 */ /* 0x000fc800078e021a */
[-C--:B--2---:R-:W-:Y:S01]  /*0610*/  FMUL R18, R7, R13.reuse ;  /* 0x0000000d07127220 */ /* 0x084fe20000400000 */
[----:B------:R-:W-:-:S03]  /*0620*/  FMUL R13, R6, R13 ;  /* 0x0000000d060d7220 */ /* 0x000fc60000400000 */
[----:B------:R-:W-:-:S04]  /*0630*/  FFMA R6, R6, R12, R18 ;  /* 0x0000000c06067223 */ /* 0x000fc80000000012 */
[----:B------:R-:W-:Y:S01]  /*0640*/  FADD R24, R24, R6 ;  /* 0x0000000618187221 */ /* 0x000fe20000000000 */
[----:B------:R-:W-:Y:S02]  /*0650*/  FFMA R18, R7, R12, -R13 ;  /* 0x0000000c07127223 */ /* 0x000fe4000000080d */
[----:B------:R-:W2:Y:S01]  /*0660*/  LDG.E.64 R12, desc[UR8][R30.64] ;  /* 0x000000081e0c7981 */ /* 0x000ea2000c1e1b00 */
[-C--:B---3--:R-:W-:Y:S01]  /*0670*/  FMUL R25, R15, R17.reuse ;  /* 0x000000110f197220 */ /* 0x088fe20000400000 */
[----:B------:R-:W-:-:S03]  /*0680*/  FMUL R6, R14, R17 ;  /* 0x000000110e067220 */ /* 0x000fc60000400000 */
[-C--:B------:R-:W-:Y:S01]  /*0690*/  FFMA R25, R14, R16.reuse, R25 ;  /* 0x000000100e197223 */ /* 0x080fe20000000019 */
[----:B------:R-:W-:Y:S01]  /*06a0*/  FFMA R26, R15, R16, -R6 ;  /* 0x000000100f1a7223 */ /* 0x000fe20000000806 */
[C---:B------:R-:W-:Y:S01]  /*06b0*/  IMAD.WIDE R14, R20.reuse, 0x8, R28 ;  /* 0x00000008140e7825 */ /* 0x040fe200078e021c */
[----:B------:R-:W2:Y:S03]  /*06c0*/  LDG.E.64 R6, desc[UR8][R28.64] ;  /* 0x000000081c067981 */ /* 0x000ea6000c1e1b00 */
[----:B------:R-:W-:Y:S02]  /*06d0*/  IMAD.WIDE R16, R20, 0x8, R30 ;  /* 0x0000000814107825 */ /* 0x000fe400078e021e */
[----:B------:R-:W3:Y:S04]  /*06e0*/  LDG.E.64 R14, desc[UR8][R14.64] ;  /* 0x000000080e0e7981 */ /* 0x000ee8000c1e1b00 */
[----:B------:R-:W3:Y:S01]  /*06f0*/  LDG.E.64 R16, desc[UR8][R16.64] ;  /* 0x0000000810107981 */ /* 0x000ee2000c1e1b00 */
[----:B------:R-:W-:Y:S01]  /*0700*/  IADD3 R9, PT, PT, R9, 0x8, RZ ;  /* 0x0000000809097810 */ /* 0x000fe20007ffe0ff */
[----:B------:R-:W-:Y:S01]  /*0710*/  FADD R19, R19, R18 ;  /* 0x0000001213137221 */ /* 0x000fe20000000000 */
[----:B------:R-:W-:-:S02]  /*0720*/  FADD R24, R24, R25 ;  /* 0x0000001918187221 */ /* 0x000fc40000000000 */
[----:B------:R-:W-:Y:S01]  /*0730*/  ISETP.NE.AND P0, PT, R9, RZ, PT ;  /* 0x000000ff0900720c */ /* 0x000fe20003f05270 */
[----:B------:R-:W-:Y:S01]  /*0740*/  FADD R19, R19, R26 ;  /* 0x0000001a13137221 */ /* 0x000fe20000000000 */
[C---:B------:R-:W-:Y:S02]  /*0750*/  LEA R8, R20.reuse, R8, 0x3 ;  /* 0x0000000814087211 */ /* 0x040fe400078e18ff */
[----:B------:R-:W-:Y:S01]  /*0760*/  LEA R21, R20, R21, 0x3 ;  /* 0x0000001514157211 */ /* 0x000fe200078e18ff */
[-C--:B--2---:R-:W-:Y:S01]  /*0770*/  FMUL R25, R7, R13.reuse ;  /* 0x0000000d07197220 */ /* 0x084fe20000400000 */
[----:B------:R-:W-:-:S03]  /*0780*/  FMUL R18, R6, R13 ;  /* 0x0000000d06127220 */ /* 0x000fc60000400000 */
[-C--:B------:R-:W-:Y:S01]  /*0790*/  FFMA R25, R6, R12.reuse, R25 ;  /* 0x0000000c06197223 */ /* 0x080fe20000000019 */
[----:B------:R-:W-:Y:S01]  /*07a0*/  FFMA R18, R7, R12, -R18 ;  /* 0x0000000c07127223 */ /* 0x000fe20000000812 */
[-C--:B---3--:R-:W-:Y:S01]  /*07b0*/  FMUL R7, R15, R17.reuse ;  /* 0x000000110f077220 */ /* 0x088fe20000400000 */
[----:B------:R-:W-:Y:S01]  /*07c0*/  FMUL R6, R14, R17 ;  /* 0x000000110e067220 */ /* 0x000fe20000400000 */
[----:B------:R-:W-:Y:S01]  /*07d0*/  FADD R24, R24, R25 ;  /* 0x0000001918187221 */ /* 0x000fe20000000000 */
[----:B------:R-:W-:Y:S01]  /*07e0*/  FADD R18, R19, R18 ;  /* 0x0000001213127221 */ /* 0x000fe20000000000 */
[-C--:B------:R-:W-:Y:S01]  /*07f0*/  FFMA R7, R14, R16.reuse, R7 ;  /* 0x000000100e077223 */ /* 0x080fe20000000007 */
[----:B------:R-:W-:-:S03]  /*0800*/  FFMA R15, R15, R16, -R6 ;  /* 0x000000100f0f7223 */ /* 0x000fc60000000806 */
[----:B------:R-:W-:Y:S01]  /*0810*/  FADD R7, R24, R7 ;  /* 0x0000000718077221 */ /* 0x000fe20000000000 */
[----:B------:R-:W-:Y:S01]  /*0820*/  FADD R6, R18, R15 ;  /* 0x0000000f12067221 */ /* 0x000fe20000000000 */
[----:B------:R-:W-:Y:S06]  /*0830*/  @P0 BRA `(.L_x_12) ;  /* 0xfffffff800ac0947 */ /* 0x000fec000383ffff */
[----:B------:R-:W-:-:S07]  /*0840*/  MOV R24, UR6 ;  /* 0x0000000600187c02 */ /* 0x000fce0008000f00 */
.L_x_11:
        /* <DEDUP_REMOVED lines=12> */
[----:B------:R-:W-:Y:S02]  /*0910*/  IMAD.WIDE R12, R23, 0x8, R8 ;  /* 0x00000008170c7825 */ /* 0x000fe400078e0208 */
[----:B------:R-:W3:Y:S02]  /*0920*/  LDG.E.64 R8, desc[UR8][R8.64] ;  /* 0x0000000808087981 */ /* 0x000ee4000c1e1b00 */
[----:B--2---:R-:W-:-:S04]  /*0930*/  IMAD.WIDE R10, R15, 0x8, R10 ;  /* 0x000000080f0a7825 */ /* 0x004fc800078e020a */
[C---:B------:R-:W-:Y:S02]  /*0940*/  IMAD.WIDE R14, R23.reuse, 0x8, R10 ;  /* 0x00000008170e7825 */ /* 0x040fe400078e020a */
[----:B------:R-:W3:Y:S02]  /*0950*/  LDG.E.64 R10, desc[UR8][R10.64] ;  /* 0x000000080a0a7981 */ /* 0x000ee4000c1e1b00 */
[C---:B------:R-:W-:Y:S02]  /*0960*/  IMAD.WIDE R16, R23.reuse, 0x8, R12 ;  /* 0x0000000817107825 */ /* 0x040fe400078e020c */
[----:B------:R-:W2:Y:S02]  /*0970*/  LDG.E.64 R12, desc[UR8][R12.64] ;  /* 0x000000080c0c7981 */ /* 0x000ea4000c1e1b00 */
[C---:B------:R-:W-:Y:S02]  /*0980*/  IMAD.WIDE R18, R23.reuse, 0x8, R14 ;  /* 0x0000000817127825 */ /* 0x040fe400078e020e */
[----:B------:R-:W2:Y:S02]  /*0990*/  LDG.E.64 R14, desc[UR8][R14.64] ;  /* 0x000000080e0e7981 */ /* 0x000ea4000c1e1b00 */
[----:B------:R-:W-:-:S02]  /*09a0*/  IMAD.WIDE R20, R23, 0x8, R16 ;  /* 0x0000000817147825 */ /* 0x000fc400078e0210 */
[----:B------:R-:W4:Y:S02]  /*09b0*/  LDG.E.64 R16, desc[UR8][R16.64] ;  /* 0x0000000810107981 */ /* 0x000f24000c1e1b00 */
[----:B------:R-:W-:Y:S02]  /*09c0*/  IMAD.WIDE R22, R23, 0x8, R18 ;  /* 0x0000000817167825 */ /* 0x000fe400078e0212 */
[----:B------:R-:W4:Y:S04]  /*09d0*/  LDG.E.64 R18, desc[UR8][R18.64] ;  /* 0x0000000812127981 */ /* 0x000f28000c1e1b00 */
[----:B------:R-:W4:Y:S04]  /*09e0*/  LDG.E.64 R20, desc[UR8][R20.64] ;  /* 0x0000000814147981 */ /* 0x000f28000c1e1b00 */
[----:B------:R-:W4:Y:S01]  /*09f0*/  LDG.E.64 R22, desc[UR8][R22.64] ;  /* 0x0000000816167981 */ /* 0x000f22000c1e1b00 */
[----:B------:R-:W-:Y:S01]  /*0a00*/  IADD3 R24, PT, PT, R24, 0x4, RZ ;  /* 0x0000000418187810 */ /* 0x000fe20007ffe0ff */
[-C--:B---3--:R-:W-:Y:S01]  /*0a10*/  FMUL R25, R9, R11.reuse ;  /* 0x0000000b09197220 */ /* 0x088fe20000400000 */
[----:B------:R-:W-:-:S03]  /*0a20*/  FMUL R26, R8, R11 ;  /* 0x0000000b081a7220 */ /* 0x000fc60000400000 */
[-C--:B------:R-:W-:Y:S01]  /*0a30*/  FFMA R8, R8, R10.reuse, R25 ;  /* 0x0000000a08087223 */ /* 0x080fe20000000019 */
[----:B------:R-:W-:Y:S01]  /*0a40*/  FFMA R9, R9, R10, -R26 ;  /* 0x0000000a09097223 */ /* 0x000fe2000000081a */
[-C--:B--2---:R-:W-:Y:S01]  /*0a50*/  FMUL R11, R13, R15.reuse ;  /* 0x0000000f0d0b7220 */ /* 0x084fe20000400000 */
[----:B------:R-:W-:Y:S01]  /*0a60*/  FMUL R10, R12, R15 ;  /* 0x0000000f0c0a7220 */ /* 0x000fe20000400000 */
[----:B------:R-:W-:Y:S01]  /*0a70*/  FADD R8, R7, R8 ;  /* 0x0000000807087221 */ /* 0x000fe20000000000 */
[----:B------:R-:W-:Y:S01]  /*0a80*/  FADD R9, R6, R9 ;  /* 0x0000000906097221 */ /* 0x000fe20000000000 */
[-C--:B------:R-:W-:Y:S01]  /*0a90*/  FFMA R11, R12, R14.reuse, R11 ;  /* 0x0000000e0c0b7223 */ /* 0x080fe2000000000b */
[----:B------:R-:W-:Y:S01]  /*0aa0*/  FFMA R10, R13, R14, -R10 ;  /* 0x0000000e0d0a7223 */ /* 0x000fe2000000080a */
[-C--:B----4-:R-:W-:Y:S01]  /*0ab0*/  FMUL R7, R17, R19.reuse ;  /* 0x0000001311077220 */ /* 0x090fe20000400000 */
[----:B------:R-:W-:Y:S01]  /*0ac0*/  FMUL R6, R16, R19 ;  /* 0x0000001310067220 */ /* 0x000fe20000400000 */
[----:B------:R-:W-:Y:S01]  /*0ad0*/  FADD R8, R8, R11 ;  /* 0x0000000b08087221 */ /* 0x000fe20000000000 */
[----:B------:R-:W-:Y:S01]  /*0ae0*/  FADD R9, R9, R10 ;  /* 0x0000000a09097221 */ /* 0x000fe20000000000 */
[-C--:B------:R-:W-:Y:S01]  /*0af0*/  FFMA R7, R16, R18.reuse, R7 ;  /* 0x0000001210077223 */ /* 0x080fe20000000007 */
[----:B------:R-:W-:Y:S01]  /*0b00*/  FFMA R6, R17, R18, -R6 ;  /* 0x0000001211067223 */ /* 0x000fe20000000806 */
[-C--:B------:R-:W-:Y:S01]  /*0b10*/  FMUL R11, R21, R23.reuse ;  /* 0x00000017150b7220 */ /* 0x080fe20000400000 */
[----:B------:R-:W-:Y:S01]  /*0b20*/  FMUL R10, R20, R23 ;  /* 0x00000017140a7220 */ /* 0x000fe20000400000 */
[----:B------:R-:W-:Y:S01]  /*0b30*/  FADD R7, R8, R7 ;  /* 0x0000000708077221 */ /* 0x000fe20000000000 */
[----:B------:R-:W-:Y:S01]  /*0b40*/  FADD R6, R9, R6 ;  /* 0x0000000609067221 */ /* 0x000fe20000000000 */
[-C--:B------:R-:W-:Y:S01]  /*0b50*/  FFMA R20, R20, R22.reuse, R11 ;  /* 0x0000001614147223 */ /* 0x080fe2000000000b */
[----:B------:R-:W-:-:S03]  /*0b60*/  FFMA R21, R21, R22, -R10 ;  /* 0x0000001615157223 */ /* 0x000fc6000000080a */
[----:B------:R-:W-:Y:S01]  /*0b70*/  FADD R7, R7, R20 ;  /* 0x0000001407077221 */ /* 0x000fe20000000000 */
[----:B------:R-:W-:-:S07]  /*0b80*/  FADD R6, R6, R21 ;  /* 0x0000001506067221 */ /* 0x000fce0000000000 */
.L_x_14:
[----:B------:R-:W-:Y:S05]  /*0b90*/  BRA.U !UP1, `(.L_x_13) ;  /* 0x0000000109b47547 */ /* 0x000fea000b800000 */
[----:B------:R-:W-:Y:S01]  /*0ba0*/  UISETP.NE.AND UP0, UPT, UR4, 0x1, UPT ;  /* 0x000000010400788c */ /* 0x000fe2000bf05270 */
[----:B------:R-:W-:-:S08]  /*0bb0*/  LOP3.LUT P0, RZ, R5, 0x1, RZ, 0xc0, !PT ;  /* 0x0000000105ff7812 */ /* 0x000fd0000780c0ff */
[----:B------:R-:W-:Y:S05]  /*0bc0*/  BRA.U !UP0, `(.L_x_15) ;  /* 0x0000000108687547 */ /* 0x000fea000b800000 */
[----:B------:R-:W0:Y:S08]  /*0bd0*/  LDC R15, c[0x0][0x380] ;  /* 0x0000e000ff0f7b82 */ /* 0x000e300000000800 */
[----:B------:R-:W1:Y:S08]  /*0be0*/  LDC.64 R8, c[0x0][0x390] ;  /* 0x0000e400ff087b82 */ /* 0x000e700000000a00 */
[----:B------:R-:W2:Y:S01]  /*0bf0*/  LDC.64 R10, c[0x0][0x398] ;  /* 0x0000e600ff0a7b82 */ /* 0x000ea20000000a00 */
[----:B0----5:R-:W-:-:S02]  /*0c00*/  IMAD R5, R24, R15, R3 ;  /* 0x0000000f18057224 */ /* 0x021fc400078e0203 */
[----:B------:R-:W-:Y:S02]  /*0c10*/  IMAD R13, R24, R15, R4 ;  /* 0x0000000f180d7224 */ /* 0x000fe400078e0204 */
[----:B-1----:R-:W-:-:S04]  /*0c20*/  IMAD.WIDE R8, R5, 0x8, R8 ;  /* 0x0000000805087825 */ /* 0x002fc800078e0208 */
[----:B--2---:R-:W-:-:S04]  /*0c30*/  IMAD.WIDE R10, R13, 0x8, R10 ;  /* 0x000000080d0a7825 */ /* 0x004fc800078e020a */
[C---:B------:R-:W-:Y:S02]  /*0c40*/  IMAD.WIDE R12, R15.reuse, 0x8, R8 ;  /* 0x000000080f0c7825 */ /* 0x040fe400078e0208 */
[----:B------:R-:W2:Y:S02]  /*0c50*/  LDG.E.64 R8, desc[UR8][R8.64] ;  /* 0x0000000808087981 */ /* 0x000ea4000c1e1b00 */
[----:B------:R-:W-:Y:S02]  /*0c60*/  IMAD.WIDE R14, R15, 0x8, R10 ;  /* 0x000000080f0e7825 */ /* 0x000fe400078e020a */
[----:B------:R-:W2:Y:S04]  /*0c70*/  LDG.E.64 R10, desc[UR8][R10.64] ;  /* 0x000000080a0a7981 */ /* 0x000ea8000c1e1b00 */
[----:B------:R-:W3:Y:S04]  /*0c80*/  LDG.E.64 R12, desc[UR8][R12.64] ;  /* 0x000000080c0c7981 */ /* 0x000ee8000c1e1b00 */
[----:B------:R-:W3:Y:S01]  /*0c90*/  LDG.E.64 R14, desc[UR8][R14.64] ;  /* 0x000000080e0e7981 */ /* 0x000ee2000c1e1b00 */
[----:B------:R-:W-:Y:S01]  /*0ca0*/  IADD3 R24, PT, PT, R24, 0x2, RZ ;  /* 0x0000000218187810 */ /* 0x000fe20007ffe0ff */
        /* <DEDUP_REMOVED lines=11> */
[----:B------:R-:W-:-:S07]  /*0d60*/  FADD R6, R5, R18 ;  /* 0x0000001205067221 */ /* 0x000fce0000000000 */
.L_x_15:
[----:B------:R-:W-:Y:S05]  /*0d70*/  @!P0 BRA `(.L_x_13) ;  /* 0x00000000003c8947 */ /* 0x000fea0003800000 */
[----:B------:R-:W0:Y:S01]  /*0d80*/  LDC.64 R8, c[0x0][0x390] ;  /* 0x0000e400ff087b82 */ /* 0x000e220000000a00 */
[----:B------:R-:W1:Y:S07]  /*0d90*/  LDCU UR7, c[0x0][0x380] ;  /* 0x00007000ff0777ac */ /* 0x000e6e0008000800 */
[----:B------:R-:W2:Y:S01]  /*0da0*/  LDC.64 R10, c[0x0][0x398] ;  /* 0x0000e600ff0a7b82 */ /* 0x000ea20000000a00 */
[C---:B-1---5:R-:W-:Y:S02]  /*0db0*/  IMAD R5, R24.reuse, UR7, R3 ;  /* 0x0000000718057c24 */ /* 0x062fe4000f8e0203 */
[----:B------:R-:W-:-:S02]  /*0dc0*/  IMAD R3, R24, UR7, R4 ;  /* 0x0000000718037c24 */ /* 0x000fc4000f8e0204 */
[----:B0-----:R-:W-:-:S06]  /*0dd0*/  IMAD.WIDE R4, R5, 0x8, R8 ;  /* 0x0000000805047825 */ /* 0x001fcc00078e0208 */
[----:B------:R-:W3:Y:S01]  /*0de0*/  LDG.E.64 R4, desc[UR8][R4.64] ;  /* 0x0000000804047981 */ /* 0x000ee2000c1e1b00 */
[----:B--2---:R-:W-:-:S06]  /*0df0*/  IMAD.WIDE R8, R3, 0x8, R10 ;  /* 0x0000000803087825 */ /* 0x004fcc00078e020a */
[----:B------:R-:W3:Y:S02]  /*0e00*/  LDG.E.64 R8, desc[UR8][R8.64] ;  /* 0x0000000808087981 */ /* 0x000ee4000c1e1b00 */
[-C--:B---3--:R-:W-:Y:S01]  /*0e10*/  FMUL R3, R5, R9.reuse ;  /* 0x0000000905037220 */ /* 0x088fe20000400000 */
[----:B------:R-:W-:-:S03]  /*0e20*/  FMUL R12, R4, R9 ;  /* 0x00000009040c7220 */ /* 0x000fc60000400000 */
[-C--:B------:R-:W-:Y:S01]  /*0e30*/  FFMA R10, R4, R8.reuse, R3 ;  /* 0x00000008040a7223 */ /* 0x080fe20000000003 */
[----:B------:R-:W-:-:S03]  /*0e40*/  FFMA R3, R5, R8, -R12 ;  /* 0x0000000805037223 */ /* 0x000fc6000000080c */
[----:B------:R-:W-:Y:S01]  /*0e50*/  FADD R7, R7, R10 ;  /* 0x0000000a07077221 */ /* 0x000fe20000000000 */
[----:B------:R-:W-:-:S07]  /*0e60*/  FADD R6, R6, R3 ;  /* 0x0000000306067221 */ /* 0x000fce0000000000 */
.L_x_13:
[----:B-----5:R-:W0:Y:S01]  /*0e70*/  LDC.64 R4, c[0x0][0x3b8] ;  /* 0x0000ee00ff047b82 */ /* 0x020e220000000a00 */
[----:B------:R-:W1:Y:S01]  /*0e80*/  LDCU UR7, c[0x0][0x388] ;  /* 0x00007100ff0777ac */ /* 0x000e620008000800 */
[----:B------:R-:W2:Y:S01]  /*0e90*/  LDCU UR11, c[0x0][0x3a0] ;  /* 0x00007400ff0b77ac */ /* 0x000ea20008000800 */
[----:B0-----:R-:W-:-:S05]  /*0ea0*/  IMAD.WIDE R4, R0, 0x8, R4 ;  /* 0x0000000800047825 */ /* 0x001fca00078e0204 */
[----:B------:R-:W1:Y:S01]  /*0eb0*/  LDG.E.64 R8, desc[UR8][R4.64] ;  /* 0x0000000804087981 */ /* 0x000e62000c1e1b00 */
[----:B------:R-:W-:-:S04]  /*0ec0*/  IADD3 R0, PT, PT, R2, R0, RZ ;  /* 0x0000000002007210 */ /* 0x000fc80007ffe0ff */
[----:B--2---:R-:W-:Y:S01]  /*0ed0*/  ISETP.GE.AND P0, PT, R0, UR11, PT ;  /* 0x0000000b00007c0c */ /* 0x004fe2000bf06270 */
[----:B-1----:R-:W-:Y:S01]  /*0ee0*/  FFMA R8, R7, UR7, R8 ;  /* 0x0000000707087c23 */ /* 0x002fe20008000008 */
[----:B------:R-:W-:-:S05]  /*0ef0*/  FFMA R9, R6, UR7, R9 ;  /* 0x0000000706097c23 */ /* 0x000fca0008000009 */
[----:B------:R0:W-:Y:S06]  /*0f00*/  STG.E.64 desc[UR8][R4.64], R8 ;  /* 0x0000000804007986 */ /* 0x0001ec000c101b08 */
[----:B------:R-:W-:Y:S05]  /*0f10*/  @!P0 BRA `(.L_x_16) ;  /* 0xfffffff000ac8947 */ /* 0x000fea000383ffff */
[----:B------:R-:W-:Y:S05]  /*0f20*/  EXIT ;  /* 0x000000000000794d */ /* 0x000fea0003800000 */
.L_x_17:
        /* <DEDUP_REMOVED lines=13> */
.L_x_35:


//--------------------- .text._ZN4fkpm23outer_product_kernel_reIdEEviiT_PS1_S2_iPiS3_S2_ --------------------------
	.section	.text._ZN4fkpm23outer_product_kernel_reIdEEviiT_PS1_S2_iPiS3_S2_,"ax",@progbits
	.align	128
        .global         _ZN4fkpm23outer_product_kernel_reIdEEviiT_PS1_S2_iPiS3_S2_
        .type           _ZN4fkpm23outer_product_kernel_reIdEEviiT_PS1_S2_iPiS3_S2_,@function
        .size           _ZN4fkpm23outer_product_kernel_reIdEEviiT_PS1_S2_iPiS3_S2_,(.L_x_36 - _ZN4fkpm23outer_product_kernel_reIdEEviiT_PS1_S2_iPiS3_S2_)
        .other          _ZN4fkpm23outer_product_kernel_reIdEEviiT_PS1_S2_iPiS3_S2_,@"STO_CUDA_ENTRY STV_DEFAULT"
_ZN4fkpm23outer_product_kernel_reIdEEviiT_PS1_S2_iPiS3_S2_:
.text._ZN4fkpm23outer_product_kernel_reIdEEviiT_PS1_S2_iPiS3_S2_:
        /* <DEDUP_REMOVED lines=8> */
[----:B------:R-:W0:Y:S01]  /*0080*/  LDC R5, c[0x0][0x384] ;  /* 0x0000e100ff057b82 */ /* 0x000e220000000800 */
[----:B------:R-:W1:Y:S01]  /*0090*/  LDCU UR4, c[0x0][0x370] ;  /* 0x00006e00ff0477ac */ /* 0x000e620008000800 */
[----:B------:R-:W2:Y:S06]  /*00a0*/  LDCU.64 UR6, c[0x0][0x358] ;  /* 0x00006b00ff0677ac */ /* 0x000eac0008000a00 */
[----:B------:R-:W3:Y:S01]  /*00b0*/  LDC.64 R8, c[0x0][0x3b8] ;  /* 0x0000ee00ff087b82 */ /* 0x000ee20000000a00 */
[----:B------:R-:W4:Y:S01]  /*00c0*/  LDCU.64 UR8, c[0x0][0x388] ;  /* 0x00007100ff0877ac */ /* 0x000f220008000a00 */
[----:B-1----:R-:W-:Y:S01]  /*00d0*/  IMAD R3, R3, UR4, RZ ;  /* 0x0000000403037c24 */ /* 0x002fe2000f8e02ff */
[----:B0-----:R-:W-:-:S13]  /*00e0*/  ISETP.GT.AND P0, PT, R5, RZ, PT ;  /* 0x000000ff0500720c */ /* 0x001fda0003f04270 */
[----:B--234-:R-:W-:Y:S05]  /*00f0*/  @P0 BRA `(.L_x_18) ;  /* 0x0000000000200947 */ /* 0x01cfea0003800000 */
.L_x_19:
[----:B0-----:R-:W-:-:S05]  /*0100*/  IMAD.WIDE R4, R0, 0x8, R8 ;  /* 0x0000000800047825 */ /* 0x001fca00078e0208 */
[----:B------:R-:W2:Y:S01]  /*0110*/  LDG.E.64 R6, desc[UR6][R4.64] ;  /* 0x0000000604067981 */ /* 0x000ea2000c1e1b00 */
[----:B------:R-:W-:-:S04]  /*0120*/  IADD3 R0, PT, PT, R3, R0, RZ ;  /* 0x0000000003007210 */ /* 0x000fc80007ffe0ff */
[----:B------:R-:W-:Y:S01]  /*0130*/  ISETP.GE.AND P0, PT, R0, UR5, PT ;  /* 0x0000000500007c0c */ /* 0x000fe2000bf06270 */
[----:B--2---:R-:W-:-:S07]  /*0140*/  DFMA R6, RZ, UR8, R6 ;  /* 0x00000008ff067c2b */ /* 0x004fce0008000006 */
[----:B------:R0:W-:Y:S05]  /*0150*/  STG.E.64 desc[UR6][R4.64], R6 ;  /* 0x0000000604007986 */ /* 0x0001ea000c101b06 */
[----:B------:R-:W-:Y:S05]  /*0160*/  @!P0 BRA `(.L_x_19) ;  /* 0xfffffffc00e48947 */ /* 0x000fea000383ffff */
[----:B------:R-:W-:Y:S05]  /*0170*/  EXIT ;  /* 0x000000000000794d */ /* 0x000fea0003800000 */
.L_x_18:
[C---:B------:R-:W-:Y:S02]  /*0180*/  LOP3.LUT R2, R5.reuse, 0x7ffffff8, RZ, 0xc0, !PT ;  /* 0x7ffffff805027812 */ /* 0x040fe400078ec0ff */
[C---:B------:R-:W-:Y:S02]  /*0190*/  LOP3.LUT R4, R5.reuse, 0x7, RZ, 0xc0, !PT ;  /* 0x0000000705047812 */ /* 0x040fe400078ec0ff */
[----:B------:R-:W-:Y:S02]  /*01a0*/  LOP3.LUT R5, R5, 0x3, RZ, 0xc0, !PT ;  /* 0x0000000305057812 */ /* 0x000fe400078ec0ff */
[----:B------:R-:W-:-:S07]  /*01b0*/  IADD3 R6, PT, PT, -R2, RZ, RZ ;  /* 0x000000ff02067210 */ /* 0x000fce0007ffe1ff */
.L_x_24:
[----:B0-----:R-:W0:Y:S08]  /*01c0*/  LDC.64 R8, c[0x0][0x3a8] ;  /* 0x0000ea00ff087b82 */ /* 0x001e300000000a00 */
[----:B------:R-:W1:Y:S08]  /*01d0*/  LDC.64 R12, c[0x0][0x3b0] ;  /* 0x0000ec00ff0c7b82 */ /* 0x000e700000000a00 */
[----:B------:R-:W2:Y:S01]  /*01e0*/  LDC R23, c[0x0][0x384] ;  /* 0x0000e100ff177b82 */ /* 0x000ea20000000800 */
[----:B0-----:R-:W-:-:S05]  /*01f0*/  IMAD.WIDE R8, R0, 0x4, R8 ;  /* 0x0000000400087825 */ /* 0x001fca00078e0208 */
[----:B-----5:R0:W5:Y:S01]  /*0200*/  LDG.E R7, desc[UR6][R8.64] ;  /* 0x0000000608077981 */ /* 0x020162000c1e1900 */
[----:B-1----:R-:W-:-:S05]  /*0210*/  IMAD.WIDE R12, R0, 0x4, R12 ;  /* 0x00000004000c7825 */ /* 0x002fca00078e020c */
[----:B------:R0:W5:Y:S01]  /*0220*/  LDG.E R22, desc[UR6][R12.64] ;  /* 0x000000060c167981 */ /* 0x000162000c1e1900 */
[----:B--2---:R-:W-:Y:S02]  /*0230*/  ISETP.GE.U32.AND P0, PT, R23, 0x8, PT ;  /* 0x000000081700780c */ /* 0x004fe40003f06070 */
[----:B------:R-:W-:Y:S02]  /*0240*/  CS2R R10, SRZ ;  /* 0x00000000000a7805 */ /* 0x000fe4000001ff00 */
[----:B------:R-:W-:-:S09]  /*0250*/  MOV R26, RZ ;  /* 0x000000ff001a7202 */ /* 0x000fd20000000f00 */
[----:B0-----:R-:W-:Y:S05]  /*0260*/  @!P0 BRA `(.L_x_20) ;  /* 0x0000000000d48947 */ /* 0x001fea0003800000 */
[----:B-----5:R-:W-:Y:S02]  /*0270*/  MOV R28, R7 ;  /* 0x00000007001c7202 */ /* 0x020fe40000000f00 */
[----:B------:R-:W-:Y:S02]  /*0280*/  CS2R R10, SRZ ;  /* 0x00000000000a7805 */ /* 0x000fe4000001ff00 */
[----:B------:R-:W-:Y:S02]  /*0290*/  MOV R26, R22 ;  /* 0x00000016001a7202 */ /* 0x000fe40000000f00 */
[----:B------:R-:W-:-:S07]  /*02a0*/  MOV R27, R6 ;  /* 0x00000006001b7202 */ /* 0x000fce0000000f00 */
.L_x_21:
[----:B------:R-:W0:Y:S08]  /*02b0*/  LDC.64 R12, c[0x0][0x390] ;  /* 0x0000e400ff0c7b82 */ /* 0x000e300000000a00 */
[----:B------:R-:W1:Y:S08]  /*02c0*/  LDC.64 R24, c[0x0][0x398] ;  /* 0x0000e600ff187b82 */ /* 0x000e700000000a00 */
[----:B------:R-:W2:Y:S01]  /*02d0*/  LDC R29, c[0x0][0x380] ;  /* 0x0000e000ff1d7b82 */ /* 0x000ea20000000800 */
[----:B0-----:R-:W-:-:S05]  /*02e0*/  IMAD.WIDE R12, R28, 0x8, R12 ;  /* 0x000000081c0c7825 */ /* 0x001fca00078e020c */
[----:B------:R2:W3:Y:S01]  /*02f0*/  LDG.E.64 R14, desc[UR6][R12.64] ;  /* 0x000000060c0e7981 */ /* 0x0004e2000c1e1b00 */
[----:B-1----:R-:W-:-:S05]  /*0300*/  IMAD.WIDE R24, R26, 0x8, R24 ;  /* 0x000000081a187825 */ /* 0x002fca00078e0218 */
[----:B------:R-:W3:Y:S01]  /*0310*/  LDG.E.64 R8, desc[UR6][R24.64] ;  /* 0x0000000618087981 */ /* 0x000ee2000c1e1b00 */
[----:B--2---:R-:W-:-:S04]  /*0320*/  IMAD.WIDE R12, R29, 0x8, R12 ;  /* 0x000000081d0c7825 */ /* 0x004fc800078e020c */
[----:B------:R-:W-:-:S05]  /*0330*/  IMAD.WIDE R18, R29, 0x8, R24 ;  /* 0x000000081d127825 */ /* 0x000fca00078e0218 */
[----:B------:R0:W2:Y:S01]  /*0340*/  LDG.E.64 R16, desc[UR6][R18.64] ;  /* 0x0000000612107981 */ /* 0x0000a2000c1e1b00 */
[----:B---3--:R-:W-:-:S03]  /*0350*/  DFMA R10, R14, R8, R10 ;  /* 0x000000080e0a722b */ /* 0x008fc6000000000a */
[----:B------:R-:W2:Y:S01]  /*0360*/  LDG.E.64 R8, desc[UR6][R12.64] ;  /* 0x000000060c087981 */ /* 0x000ea2000c1e1b00 */
[----:B------:R-:W-:-:S04]  /*0370*/  IMAD.WIDE R20, R29, 0x8, R12 ;  /* 0x000000081d147825 */ /* 0x000fc800078e020c */
[C---:B0-----:R-:W-:Y:S01]  /*0380*/  IMAD.WIDE R18, R29.reuse, 0x8, R18 ;  /* 0x000000081d127825 */ /* 0x041fe200078e0212 */
[----:B------:R0:W3:Y:S04]  /*0390*/  LDG.E.64 R14, desc[UR6][R20.64] ;  /* 0x00000006140e7981 */ /* 0x0000e8000c1e1b00 */
[----:B------:R-:W3:Y:S01]  /*03a0*/  LDG.E.64 R12, desc[UR6][R18.64] ;  /* 0x00000006120c7981 */ /* 0x000ee2000c1e1b00 */
[----:B------:R-:W-:-:S04]  /*03b0*/  IMAD.WIDE R24, R29, 0x8, R18 ;  /* 0x000000081d187825 */ /* 0x000fc800078e0212 */
[----:B0-----:R-:W-:Y:S01]  /*03c0*/  IMAD.WIDE R20, R29, 0x8, R20 ;  /* 0x000000081d147825 */ /* 0x001fe200078e0214 */
[----:B--2---:R-:W-:-:S04]  /*03d0*/  DFMA R16, R8, R16, R10 ;  /* 0x000000100810722b */ /* 0x004fc8000000000a */
[----:B------:R-:W2:Y:S04]  /*03e0*/  LDG.E.64 R10, desc[UR6][R20.64] ;  /* 0x00000006140a7981 */ /* 0x000ea8000c1e1b00 */
[----:B------:R0:W2:Y:S01]  /*03f0*/  LDG.E.64 R8, desc[UR6][R24.64] ;  /* 0x0000000618087981 */ /* 0x0000a2000c1e1b00 */
[----:B---3--:R-:W-:Y:S01]  /*0400*/  DFMA R12, R14, R12, R16 ;  /* 0x0000000c0e0c722b */ /* 0x008fe20000000010 */
[----:B------:R-:W-:-:S04]  /*0410*/  IMAD.WIDE R14, R29, 0x8, R20 ;  /* 0x000000081d0e7825 */ /* 0x000fc800078e0214 */
[----:B0-----:R-:W-:-:S04]  /*0420*/  IMAD.WIDE R24, R29, 0x8, R24 ;  /* 0x000000081d187825 */ /* 0x001fc800078e0218 */
[----:B------:R-:W-:-:S05]  /*0430*/  IMAD.WIDE R16, R29, 0x8, R24 ;  /* 0x000000081d107825 */ /* 0x000fca00078e0218 */
[----:B------:R-:W3:Y:S01]  /*0440*/  LDG.E.64 R20, desc[UR6][R16.64] ;  /* 0x0000000610147981 */ /* 0x000ee2000c1e1b00 */
[----:B--2---:R-:W-:-:S03]  /*0450*/  DFMA R8, R10, R8, R12 ;  /* 0x000000080a08722b */ /* 0x004fc6000000000c */
[----:B------:R0:W2:Y:S04]  /*0460*/  LDG.E.64 R10, desc[UR6][R14.64] ;  /* 0x000000060e0a7981 */ /* 0x0000a8000c1e1b00 */
[----:B------:R1:W2:Y:S01]  /*0470*/  LDG.E.64 R12, desc[UR6][R24.64] ;  /* 0x00000006180c7981 */ /* 0x0002a2000c1e1b00 */
[----:B0-----:R-:W-:-:S05]  /*0480*/  IMAD.WIDE R14, R29, 0x8, R14 ;  /* 0x000000081d0e7825 */ /* 0x001fca00078e020e */
[----:B------:R-:W3:Y:S01]  /*0490*/  LDG.E.64 R18, desc[UR6][R14.64] ;  /* 0x000000060e127981 */ /* 0x000ee2000c1e1b00 */
[----:B------:R-:W-:-:S04]  /*04a0*/  IMAD.WIDE R16, R29, 0x8, R16 ;  /* 0x000000081d107825 */ /* 0x000fc800078e0210 */
[----:B-1----:R-:W-:-:S06]  /*04b0*/  IMAD.WIDE R24, R29, 0x8, R16 ;  /* 0x000000081d187825 */ /* 0x002fcc00078e0210 */
[----:B------:R-:W4:Y:S01]  /*04c0*/  LDG.E.64 R24, desc[UR6][R24.64] ;  /* 0x0000000618187981 */ /* 0x000f22000c1e1b00 */
[----:B--2---:R-:W-:Y:S01]  /*04d0*/  DFMA R8, R10, R12, R8 ;  /* 0x0000000c0a08722b */ /* 0x004fe20000000008 */
[----:B------:R-:W-:-:S05]  /*04e0*/  IMAD.WIDE R12, R29, 0x8, R14 ;  /* 0x000000081d0c7825 */ /* 0x000fca00078e020e */
[----:B------:R-:W2:Y:S02]  /*04f0*/  LDG.E.64 R10, desc[UR6][R12.64] ;  /* 0x000000060c0a7981 */ /* 0x000ea4000c1e1b00 */
[----:B---3--:R-:W-:Y:S02]  /*0500*/  DFMA R18, R18, R20, R8 ;  /* 0x000000141212722b */ /* 0x008fe40000000008 */
[----:B------:R-:W2:Y:S01]  /*0510*/  LDG.E.64 R8, desc[UR6][R16.64] ;  /* 0x0000000610087981 */ /* 0x000ea2000c1e1b00 */
[----:B------:R-:W-:-:S06]  /*0520*/  IMAD.WIDE R20, R29, 0x8, R12 ;  /* 0x000000081d147825 */ /* 0x000fcc00078e020c */
[----:B------:R-:W4:Y:S01]  /*0530*/  LDG.E.64 R20, desc[UR6][R20.64] ;  /* 0x0000000614147981 */ /* 0x000f22000c1e1b00 */
[----:B------:R-:W-:-:S04]  /*0540*/  IADD3 R27, PT, PT, R27, 0x8, RZ ;  /* 0x000000081b1b7810 */ /* 0x000fc80007ffe0ff */
[----:B------:R-:W-:Y:S02]  /*0550*/  ISETP.NE.AND P0, PT, R27, RZ, PT ;  /* 0x000000ff1b00720c */ /* 0x000fe40003f05270 */
[C---:B------:R-:W-:Y:S02]  /*0560*/  LEA R26, R29.reuse, R26, 0x3 ;  /* 0x0000001a1d1a7211 */ /* 0x040fe400078e18ff */
[----:B------:R-:W-:Y:S01]  /*0570*/  LEA R28, R29, R28, 0x3 ;  /* 0x0000001c1d1c7211 */ /* 0x000fe200078e18ff */
[----:B--2---:R-:W-:-:S08]  /*0580*/  DFMA R10, R10, R8, R18 ;  /* 0x000000080a0a722b */ /* 0x004fd00000000012 */
[----:B----4-:R-:W-:Y:S01]  /*0590*/  DFMA R10, R20, R24, R10 ;  /* 0x00000018140a722b */ /* 0x010fe2000000000a */
[----:B------:R-:W-:Y:S10]  /*05a0*/  @P0 BRA `(.L_x_21) ;  /* 0xfffffffc00400947 */ /* 0x000ff4000383ffff */
[----:B------:R-:W-:-:S07]  /*05b0*/  MOV R26, R2 ;  /* 0x00000002001a7202 */ /* 0x000fce0000000f00 */
.L_x_20:
[----:B------:R-:W-:-:S13]  /*05c0*/  ISETP.NE.AND P0, PT, R4, RZ, PT ;  /* 0x000000ff0400720c */ /* 0x000fda0003f05270 */
[----:B------:R-:W-:Y:S05]  /*05d0*/  @!P0 BRA `(.L_x_22) ;  /* 0x0000000000ec8947 */ /* 0x000fea0003800000 */
[----:B------:R-:W-:Y:S02]  /*05e0*/  IADD3 R8, PT, PT, R4, -0x1, RZ ;  /* 0xffffffff04087810 */ /* 0x000fe40007ffe0ff */
[----:B------:R-:W-:Y:S02]  /*05f0*/  ISETP.NE.AND P1, PT, R5, RZ, PT ;  /* 0x000000ff0500720c */ /* 0x000fe40003f25270 */
[----:B------:R-:W-:-:S13]  /*0600*/  ISETP.GE.U32.AND P0, PT, R8, 0x3, PT ;  /* 0x000000030800780c */ /* 0x000fda0003f06070 */
[----:B------:R-:W-:Y:S05]  /*0610*/  @!P0 BRA `(.L_x_23) ;  /* 0x0000000000688947 */ /* 0x000fea0003800000 */
[----:B------:R-:W0:Y:S08]  /*0620*/  LDC R27, c[0x0][0x380] ;  /* 0x0000e000ff1b7b82 */ /* 0x000e300000000800 */
[----:B------:R-:W1:Y:S08]  /*0630*/  LDC.64 R24, c[0x0][0x390] ;  /* 0x0000e400ff187b82 */ /* 0x000e700000000a00 */
[----:B------:R-:W2:Y:S01]  /*0640*/  LDC.64 R28, c[0x0][0x398] ;  /* 0x0000e600ff1c7b82 */ /* 0x000ea20000000a00 */
[----:B0----5:R-:W-:-:S02]  /*0650*/  IMAD R9, R26, R27, R7 ;  /* 0x0000001b1a097224 */ /* 0x021fc400078e0207 */
[----:B------:R-:W-:Y:S02]  /*0660*/  IMAD R13, R26, R27, R22 ;  /* 0x0000001b1a0d7224 */ /* 0x000fe400078e0216 */
[----:B-1----:R-:W-:-:S05]  /*0670*/  IMAD.WIDE R24, R9, 0x8, R24 ;  /* 0x0000000809187825 */ /* 0x002fca00078e0218 */
[----:B------:R-:W3:Y:S01]  /*0680*/  LDG.E.64 R18, desc[UR6][R24.64] ;  /* 0x0000000618127981 */ /* 0x000ee2000c1e1b00 */
[----:B--2---:R-:W-:-:S05]  /*0690*/  IMAD.WIDE R28, R13, 0x8, R28 ;  /* 0x000000080d1c7825 */ /* 0x004fca00078e021c */
[----:B------:R0:W3:Y:S01]  /*06a0*/  LDG.E.64 R20, desc[UR6][R28.64] ;  /* 0x000000061c147981 */ /* 0x0000e2000c1e1b00 */
[----:B------:R-:W-:-:S05]  /*06b0*/  IMAD.WIDE R16, R27, 0x8, R24 ;  /* 0x000000081b107825 */ /* 0x000fca00078e0218 */
[----:B------:R1:W2:Y:S01]  /*06c0*/  LDG.E.64 R12, desc[UR6][R16.64] ;  /* 0x00000006100c7981 */ /* 0x0002a2000c1e1b00 */
[----:B0-----:R-:W-:-:S05]  /*06d0*/  IMAD.WIDE R28, R27, 0x8, R28 ;  /* 0x000000081b1c7825 */ /* 0x001fca00078e021c */
[----:B------:R-:W2:Y:S01]  /*06e0*/  LDG.E.64 R14, desc[UR6][R28.64] ;  /* 0x000000061c0e7981 */ /* 0x000ea2000c1e1b00 */
[----:B-1----:R-:W-:-:S04]  /*06f0*/  IMAD.WIDE R16, R27, 0x8, R16 ;  /* 0x000000081b107825 */ /* 0x002fc800078e0210 */
[----:B------:R-:W-:-:S04]  /*0700*/  IMAD.WIDE R8, R27, 0x8, R28 ;  /* 0x000000081b087825 */ /* 0x000fc800078e021c */
[----:B------:R-:W-:-:S06]  /*0710*/  IMAD.WIDE R24, R27, 0x8, R16 ;  /* 0x000000081b187825 */ /* 0x000fcc00078e0210 */
[----:B------:R-:W4:Y:S01]  /*0720*/  LDG.E.64 R24, desc[UR6][R24.64] ;  /* 0x0000000618187981 */ /* 0x000f22000c1e1b00 */
[----:B---3--:R-:W-:-:S03]  /*0730*/  DFMA R20, R18, R20, R10 ;  /* 0x000000141214722b */ /* 0x008fc6000000000a */
[----:B------:R-:W3:Y:S04]  /*0740*/  LDG.E.64 R18, desc[UR6][R16.64] ;  /* 0x0000000610127981 */ /* 0x000ee8000c1e1b00 */
[----:B------:R0:W3:Y:S02]  /*0750*/  LDG.E.64 R10, desc[UR6][R8.64] ;  /* 0x00000006080a7981 */ /* 0x0000e4000c1e1b00 */
[----:B0-----:R-:W-:-:S06]  /*0760*/  IMAD.WIDE R8, R27, 0x8, R8 ;  /* 0x000000081b087825 */ /* 0x001fcc00078e0208 */
[----:B------:R-:W4:Y:S01]  /*0770*/  LDG.E.64 R8, desc[UR6][R8.64] ;  /* 0x0000000608087981 */ /* 0x000f22000c1e1b00 */
[----:B--2---:R-:W-:Y:S01]  /*0780*/  DFMA R12, R12, R14, R20 ;  /* 0x0000000e0c0c722b */ /* 0x004fe20000000014 */
[----:B------:R-:W-:-:S07]  /*0790*/  IADD3 R26, PT, PT, R26, 0x4, RZ ;  /* 0x000000041a1a7810 */ /* 0x000fce0007ffe0ff */
[----:B---3--:R-:W-:-:S08]  /*07a0*/  DFMA R10, R18, R10, R12 ;  /* 0x0000000a120a722b */ /* 0x008fd0000000000c */
[----:B----4-:R-:W-:-:S11]  /*07b0*/  DFMA R10, R24, R8, R10 ;  /* 0x00000008180a722b */ /* 0x010fd6000000000a */
.L_x_23:
[----:B------:R-:W-:Y:S05]  /*07c0*/  @!P1 BRA `(.L_x_22) ;  /* 0x0000000000709947 */ /* 0x000fea0003800000 */
[----:B------:R-:W-:Y:S01]  /*07d0*/  ISETP.NE.AND P0, PT, R5, 0x1, PT ;  /* 0x000000010500780c */ /* 0x000fe20003f05270 */
[----:B------:R-:W0:Y:S01]  /*07e0*/  LDC.64 R28, c[0x0][0x390] ;  /* 0x0000e400ff1c7b82 */ /* 0x000e220000000a00 */
[----:B------:R-:W-:-:S07]  /*07f0*/  LOP3.LUT P1, RZ, R23, 0x1, RZ, 0xc0, !PT ;  /* 0x0000000117ff7812 */ /* 0x000fce000782c0ff */
[----:B------:R-:W1:Y:S08]  /*0800*/  LDC.64 R24, c[0x0][0x398] ;  /* 0x0000e600ff187b82 */ /* 0x000e700000000a00 */
[----:B------:R-:W2:Y:S08]  /*0810*/  @P0 LDC R17, c[0x0][0x380] ;  /* 0x0000e000ff110b82 */ /* 0x000eb00000000800 */
[----:B------:R-:W3:Y:S08]  /*0820*/  @P1 LDC R23, c[0x0][0x380] ;  /* 0x0000e000ff171b82 */ /* 0x000ef00000000800 */
[----:B------:R-:W4:Y:S08]  /*0830*/  LDC.64 R8, c[0x0][0x398] ;  /* 0x0000e600ff087b82 */ /* 0x000f300000000a00 */
[----:B------:R-:W4:Y:S01]  /*0840*/  LDC.64 R12, c[0x0][0x390] ;  /* 0x0000e400ff0c7b82 */ /* 0x000f220000000a00 */
[----:B--2--5:R-:W-:-:S02]  /*0850*/  @P0 IMAD R15, R26, R17, R7 ;  /* 0x000000111a0f0224 */ /* 0x024fc400078e0207 */
[C---:B------:R-:W-:Y:S01]  /*0860*/  @P0 IMAD R19, R26.reuse, R17, R22 ;  /* 0x000000111a130224 */ /* 0x040fe200078e0216 */
[----:B------:R-:W-:Y:S01]  /*0870*/  @P0 IADD3 R26, PT, PT, R26, 0x2, RZ ;  /* 0x000000021a1a0810 */ /* 0x000fe20007ffe0ff */
[----:B0-----:R-:W-:-:S04]  /*0880*/  @P0 IMAD.WIDE R28, R15, 0x8, R28 ;  /* 0x000000080f1c0825 */ /* 0x001fc800078e021c */
[----:B-1----:R-:W-:Y:S01]  /*0890*/  @P0 IMAD.WIDE R24, R19, 0x8, R24 ;  /* 0x0000000813180825 */ /* 0x002fe200078e0218 */
[----:B------:R-:W2:Y:S03]  /*08a0*/  @P0 LDG.E.64 R20, desc[UR6][R28.64] ;  /* 0x000000061c140981 */ /* 0x000ea6000c1e1b00 */
[C---:B------:R-:W-:Y:S01]  /*08b0*/  @P0 IMAD.WIDE R14, R17.reuse, 0x8, R28 ;  /* 0x00000008110e0825 */ /* 0x040fe200078e021c */
[----:B------:R-:W2:Y:S03]  /*08c0*/  @P0 LDG.E.64 R18, desc[UR6][R24.64] ;  /* 0x0000000618120981 */ /* 0x000ea6000c1e1b00 */
[----:B------:R-:W-:Y:S02]  /*08d0*/  @P0 IMAD.WIDE R16, R17, 0x8, R24 ;  /* 0x0000000811100825 */ /* 0x000fe400078e0218 */
[----:B------:R-:W2:Y:S02]  /*08e0*/  @P0 LDG.E.64 R14, desc[UR6][R14.64] ;  /* 0x000000060e0e0981 */ /* 0x000ea4000c1e1b00 */
[----:B---3--:R-:W-:-:S02]  /*08f0*/  @P1 IMAD R7, R26, R23, R7 ;  /* 0x000000171a071224 */ /* 0x008fc400078e0207 */
[----:B------:R-:W-:Y:S01]  /*0900*/  @P1 IMAD R23, R26, R23, R22 ;  /* 0x000000171a171224 */ /* 0x000fe200078e0216 */
[----:B------:R-:W3:Y:S01]  /*0910*/  @P0 LDG.E.64 R16, desc[UR6][R16.64] ;  /* 0x0000000610100981 */ /* 0x000ee2000c1e1b00 */
[----:B----4-:R-:W-:-:S04]  /*0920*/  @P1 IMAD.WIDE R12, R7, 0x8, R12 ;  /* 0x00000008070c1825 */ /* 0x010fc800078e020c */
[----:B------:R-:W-:Y:S02]  /*0930*/  @P1 IMAD.WIDE R22, R23, 0x8, R8 ;  /* 0x0000000817161825 */ /* 0x000fe400078e0208 */
[----:B------:R-:W4:Y:S04]  /*0940*/  @P1 LDG.E.64 R8, desc[UR6][R12.64] ;  /* 0x000000060c081981 */ /* 0x000f28000c1e1b00 */
[----:B------:R-:W4:Y:S01]  /*0950*/  @P1 LDG.E.64 R22, desc[UR6][R22.64] ;  /* 0x0000000616161981 */ /* 0x000f22000c1e1b00 */
[----:B--2---:R-:W-:-:S08]  /*0960*/  @P0 DFMA R18, R20, R18, R10 ;  /* 0x000000121412022b */ /* 0x004fd0000000000a */
[----:B---3--:R-:W-:-:S08]  /*0970*/  @P0 DFMA R10, R14, R16, R18 ;  /* 0x000000100e0a022b */ /* 0x008fd00000000012 */
[----:B----4-:R-:W-:-:S11]  /*0980*/  @P1 DFMA R10, R8, R22, R10 ;  /* 0x00000016080a122b */ /* 0x010fd6000000000a */
.L_x_22:
[----:B------:R-:W0:Y:S01]  /*0990*/  LDC.64 R8, c[0x0][0x3b8] ;  /* 0x0000ee00ff087b82 */ /* 0x000e220000000a00 */
[----:B------:R-:W1:Y:S01]  /*09a0*/  LDCU.64 UR4, c[0x0][0x388] ;  /* 0x00007100ff0477ac */ /* 0x000e620008000a00 */
[----:B------:R-:W2:Y:S01]  /*09b0*/  LDCU UR8, c[0x0][0x3a0] ;  /* 0x00007400ff0877ac */ /* 0x000ea20008000800 */
[----:B0-----:R-:W-:-:S05]  /*09c0*/  IMAD.WIDE R8, R0, 0x8, R8 ;  /* 0x0000000800087825 */ /* 0x001fca00078e0208 */
[----:B------:R-:W1:Y:S01]  /*09d0*/  LDG.E.64 R12, desc[UR6][R8.64] ;  /* 0x00000006080c7981 */ /* 0x000e62000c1e1b00 */
[----:B------:R-:W-:-:S04]  /*09e0*/  IADD3 R0, PT, PT, R3, R0, RZ ;  /* 0x0000000003007210 */ /* 0x000fc80007ffe0ff */
[----:B--2---:R-:W-:Y:S01]  /*09f0*/  ISETP.GE.AND P0, PT, R0, UR8, PT ;  /* 0x0000000800007c0c */ /* 0x004fe2000bf06270 */
[----:B-1----:R-:W-:-:S07]  /*0a00*/  DFMA R12, R10, UR4, R12 ;  /* 0x000000040a0c7c2b */ /* 0x002fce000800000c */
[----:B------:R0:W-:Y:S05]  /*0a10*/  STG.E.64 desc[UR6][R8.64], R12 ;  /* 0x0000000c08007986 */ /* 0x0001ea000c101b06 */
[----:B------:R-:W-:Y:S05]  /*0a20*/  @!P0 BRA `(.L_x_24) ;  /* 0xfffffff400e48947 */ /* 0x000fea000383ffff */
[----:B------:R-:W-:Y:S05]  /*0a30*/  EXIT ;  /* 0x000000000000794d */ /* 0x000fea0003800000 */
.L_x_25:
        /* <DEDUP_REMOVED lines=12> */
.L_x_36:


//--------------------- .text._ZN4fkpm23outer_product_kernel_reIfEEviiT_PS1_S2_iPiS3_S2_ --------------------------
	.section	.text._ZN4fkpm23outer_product_kernel_reIfEEviiT_PS1_S2_iPiS3_S2_,"ax",@progbits
	.align	128
        .global         _ZN4fkpm23outer_product_kernel_reIfEEviiT_PS1_S2_iPiS3_S2_
        .type           _ZN4fkpm23outer_product_kernel_reIfEEviiT_PS1_S2_iPiS3_S2_,@function
        .size           _ZN4fkpm23outer_product_kernel_reIfEEviiT_PS1_S2_iPiS3_S2_,(.L_x_37 - _ZN4fkpm23outer_product_kernel_reIfEEviiT_PS1_S2_iPiS3_S2_)
        .other          _ZN4fkpm23outer_product_kernel_reIfEEviiT_PS1_S2_iPiS3_S2_,@"STO_CUDA_ENTRY STV_DEFAULT"
_ZN4fkpm23outer_product_kernel_reIfEEviiT_PS1_S2_iPiS3_S2_:
.text._ZN4fkpm23outer_product_kernel_reIfEEviiT_PS1_S2_iPiS3_S2_:
        /* <DEDUP_REMOVED lines=16> */
.L_x_27:
[----:B01----:R-:W-:-:S05]  /*0100*/  IMAD.WIDE R4, R0, 0x4, R6 ;  /* 0x0000000400047825 */ /* 0x003fca00078e0206 */
[----:B------:R-:W2:Y:S01]  /*0110*/  LDG.E R2, desc[UR8][R4.64] ;  /* 0x0000000804027981 */ /* 0x000ea2000c1e1900 */
[----:B------:R-:W-:-:S04]  /*0120*/  IADD3 R0, PT, PT, R3, R0, RZ ;  /* 0x0000000003007210 */ /* 0x000fc80007ffe0ff */
[----:B------:R-:W-:Y:S01]  /*0130*/  ISETP.GE.AND P0, PT, R0, UR6, PT ;  /* 0x0000000600007c0c */ /* 0x000fe2000bf06270 */
[----:B--2---:R-:W-:-:S05]  /*0140*/  FFMA R9, RZ, UR7, R2 ;  /* 0x00000007ff097c23 */ /* 0x004fca0008000002 */
[----:B------:R0:W-:Y:S07]  /*0150*/  STG.E desc[UR8][R4.64], R9 ;  /* 0x0000000904007986 */ /* 0x0001ee000c101908 */
[----:B------:R-:W-:Y:S05]  /*0160*/  @!P0 BRA `(.L_x_27) ;  /* 0xfffffffc00e48947 */ /* 0x000fea000383ffff */
[----:B------:R-:W-:Y:S05]  /*0170*/  EXIT ;  /* 0x000000000000794d */ /* 0x000fea0003800000 */
.L_x_26:
[----:B------:R-:W-:Y:S02]  /*0180*/  ULOP3.LUT UR5, UR4, 0x7ffffff8, URZ, 0xc0, !UPT ;  /* 0x7ffffff804057892 */ /* 0x000fe4000f8ec0ff */
[----:B------:R-:W-:Y:S02]  /*0190*/  ULOP3.LUT UR4, UR4, 0x7, URZ, 0xc0, !UPT ;  /* 0x0000000704047892 */ /* 0x000fe4000f8ec0ff */
[----:B------:R-:W-:-:S12]  /*01a0*/  UIADD3 UR7, UPT, UPT, -UR5, URZ, URZ ;  /* 0x000000ff05077290 */ /* 0x000fd8000fffe1ff */
.L_x_32:
        /* <DEDUP_REMOVED lines=9> */
[----:B------:R-:W-:-:S11]  /*0240*/  MOV R11, RZ ;  /* 0x000000ff000b7202 */ /* 0x000fd60000000f00 */
[----:B0-----:R-:W-:Y:S05]  /*0250*/  @!P0 BRA `(.L_x_28) ;  /* 0x0000000000d48947 */ /* 0x001fea0003800000 */
[----:B------:R-:W-:Y:S02]  /*0260*/  MOV R9, RZ ;  /* 0x000000ff00097202 */ /* 0x000fe40000000f00 */
[----:B-----5:R-:W-:Y:S02]  /*0270*/  MOV R8, R2 ;  /* 0x0000000200087202 */ /* 0x020fe40000000f00 */
[----:B------:R-:W-:Y:S02]  /*0280*/  MOV R7, R4 ;  /* 0x0000000400077202 */ /* 0x000fe40000000f00 */
[----:B------:R-:W-:-:S07]  /*0290*/  MOV R6, UR7 ;  /* 0x0000000700067c02 */ /* 0x000fce0008000f00 */
.L_x_29:
[----:B------:R-:W0:Y:S08]  /*02a0*/  LDC.64 R20, c[0x0][0x390] ;  /* 0x0000e400ff147b82 */ /* 0x000e300000000a00 */
[----:B------:R-:W1:Y:S08]  /*02b0*/  LDC.64 R12, c[0x0][0x398] ;  /* 0x0000e600ff0c7b82 */ /* 0x000e700000000a00 */
[----:B------:R-:W2:Y:S01]  /*02c0*/  LDC R10, c[0x0][0x380] ;  /* 0x0000e000ff0a7b82 */ /* 0x000ea20000000800 */
[----:B0-----:R-:W-:-:S05]  /*02d0*/  IMAD.WIDE R20, R8, 0x4, R20 ;  /* 0x0000000408147825 */ /* 0x001fca00078e0214 */
[----:B------:R-:W3:Y:S01]  /*02e0*/  LDG.E R22, desc[UR8][R20.64] ;  /* 0x0000000814167981 */ /* 0x000ee2000c1e1900 */
[----:B-1----:R-:W-:-:S05]  /*02f0*/  IMAD.WIDE R12, R7, 0x4, R12 ;  /* 0x00000004070c7825 */ /* 0x002fca00078e020c */
[----:B------:R0:W3:Y:S01]  /*0300*/  LDG.E R11, desc[UR8][R12.64] ;  /* 0x000000080c0b7981 */ /* 0x0000e2000c1e1900 */
[----:B--2---:R-:W-:-:S04]  /*0310*/  IMAD.WIDE R28, R10, 0x4, R20 ;  /* 0x000000040a1c7825 */ /* 0x004fc800078e0214 */
[----:B------:R-:W-:-:S04]  /*0320*/  IMAD.WIDE R26, R10, 0x4, R12 ;  /* 0x000000040a1a7825 */ /* 0x000fc800078e020c */
[C---:B------:R-:W-:Y:S02]  /*0330*/  IMAD.WIDE R24, R10.reuse, 0x4, R28 ;  /* 0x000000040a187825 */ /* 0x040fe400078e021c */
[----:B------:R-:W2:Y:S02]  /*0340*/  LDG.E R28, desc[UR8][R28.64] ;  /* 0x000000081c1c7981 */ /* 0x000ea4000c1e1900 */
[C---:B------:R-:W-:Y:S02]  /*0350*/  IMAD.WIDE R18, R10.reuse, 0x4, R26 ;  /* 0x000000040a127825 */ /* 0x040fe400078e021a */
[----:B------:R-:W2:Y:S02]  /*0360*/  LDG.E R27, desc[UR8][R26.64] ;  /* 0x000000081a1b7981 */ /* 0x000ea4000c1e1900 */
[C---:B------:R-:W-:Y:S02]  /*0370*/  IMAD.WIDE R16, R10.reuse, 0x4, R24 ;  /* 0x000000040a107825 */ /* 0x040fe400078e0218 */
[----:B------:R-:W4:Y:S02]  /*0380*/  LDG.E R25, desc[UR8][R24.64] ;  /* 0x0000000818197981 */ /* 0x000f24000c1e1900 */
[----:B------:R-:W-:-:S02]  /*0390*/  IMAD.WIDE R14, R10, 0x4, R18 ;  /* 0x000000040a0e7825 */ /* 0x000fc400078e0212 */
[----:B------:R-:W5:Y:S02]  /*03a0*/  LDG.E R21, desc[UR8][R16.64] ;  /* 0x0000000810157981 */ /* 0x000f64000c1e1900 */
[C---:B0-----:R-:W-:Y:S02]  /*03b0*/  IMAD.WIDE R12, R10.reuse, 0x4, R14 ;  /* 0x000000040a0c7825 */ /* 0x041fe400078e020e */
[----:B------:R-:W4:Y:S04]  /*03c0*/  LDG.E R26, desc[UR8][R18.64] ;  /* 0x00000008121a7981 */ /* 0x000f28000c1e1900 */
[----:B------:R0:W5:Y:S04]  /*03d0*/  LDG.E R24, desc[UR8][R14.64] ;  /* 0x000000080e187981 */ /* 0x000168000c1e1900 */
[----:B------:R1:W5:Y:S01]  /*03e0*/  LDG.E R20, desc[UR8][R12.64] ;  /* 0x000000080c147981 */ /* 0x000362000c1e1900 */
[----:B0-----:R-:W-:-:S04]  /*03f0*/  IMAD.WIDE R14, R10, 0x4, R12 ;  /* 0x000000040a0e7825 */ /* 0x001fc800078e020c */
[----:B------:R-:W-:Y:S02]  /*0400*/  IMAD.WIDE R18, R10, 0x4, R14 ;  /* 0x000000040a127825 */ /* 0x000fe400078e020e */
[----:B------:R-:W5:Y:S02]  /*0410*/  LDG.E R15, desc[UR8][R14.64] ;  /* 0x000000080e0f7981 */ /* 0x000f64000c1e1900 */
[----:B---3--:R-:W-:Y:S01]  /*0420*/  FFMA R9, R22, R11, R9 ;  /* 0x0000000b16097223 */ /* 0x008fe20000000009 */
[----:B------:R-:W-:-:S05]  /*0430*/  IMAD.WIDE R22, R10, 0x4, R16 ;  /* 0x000000040a167825 */ /* 0x000fca00078e0210 */
[----:B------:R0:W3:Y:S01]  /*0440*/  LDG.E R11, desc[UR8][R22.64] ;  /* 0x00000008160b7981 */ /* 0x0000e2000c1e1900 */
[----:B------:R-:W-:-:S05]  /*0450*/  IMAD.WIDE R16, R10, 0x4, R22 ;  /* 0x000000040a107825 */ /* 0x000fca00078e0216 */
[----:B------:R-:W3:Y:S01]  /*0460*/  LDG.E R29, desc[UR8][R16.64] ;  /* 0x00000008101d7981 */ /* 0x000ee2000c1e1900 */
[----:B-1----:R-:W-:-:S05]  /*0470*/  IMAD.WIDE R12, R10, 0x4, R16 ;  /* 0x000000040a0c7825 */ /* 0x002fca00078e0210 */
[----:B------:R-:W3:Y:S01]  /*0480*/  LDG.E R14, desc[UR8][R12.64] ;  /* 0x000000080c0e7981 */ /* 0x000ee2000c1e1900 */
[----:B0-----:R-:W-:-:S03]  /*0490*/  IMAD.WIDE R22, R10, 0x4, R12 ;  /* 0x000000040a167825 */ /* 0x001fc600078e020c */
[----:B------:R0:W3:Y:S04]  /*04a0*/  LDG.E R17, desc[UR8][R18.64] ;  /* 0x0000000812117981 */ /* 0x0000e8000c1e1900 */
[----:B------:R-:W3:Y:S01]  /*04b0*/  LDG.E R22, desc[UR8][R22.64] ;  /* 0x0000000816167981 */ /* 0x000ee2000c1e1900 */
[----:B0-----:R-:W-:-:S06]  /*04c0*/  IMAD.WIDE R18, R10, 0x4, R18 ;  /* 0x000000040a127825 */ /* 0x001fcc00078e0212 */
[----:B------:R-:W3:Y:S01]  /*04d0*/  LDG.E R19, desc[UR8][R18.64] ;  /* 0x0000000812137981 */ /* 0x000ee2000c1e1900 */
[----:B--2---:R-:W-:Y:S01]  /*04e0*/  FFMA R28, R28, R27, R9 ;  /* 0x0000001b1c1c7223 */ /* 0x004fe20000000009 */
[----:B------:R-:W-:-:S03]  /*04f0*/  IADD3 R6, PT, PT, R6, 0x8, RZ ;  /* 0x0000000806067810 */ /* 0x000fc60007ffe0ff */
[----:B----4-:R-:W-:Y:S01]  /*0500*/  FFMA R26, R25, R26, R28 ;  /* 0x0000001a191a7223 */ /* 0x010fe2000000001c */
[----:B------:R-:W-:-:S03]  /*0510*/  ISETP.NE.AND P0, PT, R6, RZ, PT ;  /* 0x000000ff0600720c */ /* 0x000fc60003f05270 */
[----:B-----5:R-:W-:Y:S01]  /*0520*/  FFMA R24, R21, R24, R26 ;  /* 0x0000001815187223 */ /* 0x020fe2000000001a */
[C---:B------:R-:W-:Y:S02]  /*0530*/  LEA R7, R10.reuse, R7, 0x3 ;  /* 0x000000070a077211 */ /* 0x040fe400078e18ff */
[----:B------:R-:W-:Y:S01]  /*0540*/  LEA R8, R10, R8, 0x3 ;  /* 0x000000080a087211 */ /* 0x000fe200078e18ff */
[----:B---3--:R-:W-:-:S04]  /*0550*/  FFMA R20, R11, R20, R24 ;  /* 0x000000140b147223 */ /* 0x008fc80000000018 */
[----:B------:R-:W-:-:S04]  /*0560*/  FFMA R15, R29, R15, R20 ;  /* 0x0000000f1d0f7223 */ /* 0x000fc80000000014 */
[----:B------:R-:W-:-:S04]  /*0570*/  FFMA R15, R14, R17, R15 ;  /* 0x000000110e0f7223 */ /* 0x000fc8000000000f */
[----:B------:R-:W-:Y:S01]  /*0580*/  FFMA R9, R22, R19, R15 ;  /* 0x0000001316097223 */ /* 0x000fe2000000000f */
[----:B------:R-:W-:Y:S06]  /*0590*/  @P0 BRA `(.L_x_29) ;  /* 0xfffffffc00400947 */ /* 0x000fec000383ffff */
[----:B------:R-:W-:-:S07]  /*05a0*/  MOV R11, UR5 ;  /* 0x00000005000b7c02 */ /* 0x000fce0008000f00 */
.L_x_28:
[----:B------:R-:W-:-:S09]  /*05b0*/  UISETP.NE.AND UP0, UPT, UR4, URZ, UPT ;  /* 0x000000ff0400728c */ /* 0x000fd2000bf05270 */
[----:B------:R-:W-:Y:S05]  /*05c0*/  BRA.U !UP0, `(.L_x_30) ;  /* 0x0000000108ec7547 */ /* 0x000fea000b800000 */
[----:B------:R-:W-:Y:S01]  /*05d0*/  UIADD3 UR6, UPT, UPT, UR4, -0x1, URZ ;  /* 0xffffffff04067890 */ /* 0x000fe2000fffe0ff */
[----:B------:R-:W-:-:S03]  /*05e0*/  LOP3.LUT P0, R8, R5, 0x3, RZ, 0xc0, !PT ;  /* 0x0000000305087812 */ /* 0x000fc6000780c0ff */
        /* <DEDUP_REMOVED lines=10> */
[----:B------:R-:W2:Y:S02]  /*0690*/  LDG.E R18, desc[UR8][R18.64] ;  /* 0x0000000812127981 */ /* 0x000ea4000c1e1900 */
[C---:B------:R-:W-:Y:S02]  /*06a0*/  IMAD.WIDE R14, R17.reuse, 0x4, R24 ;  /* 0x00000004110e7825 */ /* 0x040fe400078e0218 */
[----:B------:R-:W2:Y:S02]  /*06b0*/  LDG.E R24, desc[UR8][R24.64] ;  /* 0x0000000818187981 */ /* 0x000ea4000c1e1900 */
[C---:B------:R-:W-:Y:S02]  /*06c0*/  IMAD.WIDE R20, R17.reuse, 0x4, R12 ;  /* 0x0000000411147825 */ /* 0x040fe400078e020c */
[----:B------:R-:W3:Y:S02]  /*06d0*/  LDG.E R13, desc[UR8][R12.64] ;  /* 0x000000080c0d7981 */ /* 0x000ee4000c1e1900 */
[----:B------:R-:W-:-:S02]  /*06e0*/  IMAD.WIDE R6, R17, 0x4, R14 ;  /* 0x0000000411067825 */ /* 0x000fc400078e020e */
[----:B------:R-:W3:Y:S02]  /*06f0*/  LDG.E R14, desc[UR8][R14.64] ;  /* 0x000000080e0e7981 */ /* 0x000ee4000c1e1900 */
[C---:B------:R-:W-:Y:S02]  /*0700*/  IMAD.WIDE R22, R17.reuse, 0x4, R20 ;  /* 0x0000000411167825 */ /* 0x040fe400078e0214 */
[----:B------:R-:W4:Y:S02]  /*0710*/  LDG.E R27, desc[UR8][R20.64] ;  /* 0x00000008141b7981 */ /* 0x000f24000c1e1900 */
[----:B------:R-:W-:Y:S02]  /*0720*/  IMAD.WIDE R16, R17, 0x4, R6 ;  /* 0x0000000411107825 */ /* 0x000fe400078e0206 */
[----:B------:R-:W4:Y:S04]  /*0730*/  LDG.E R6, desc[UR8][R6.64] ;  /* 0x0000000806067981 */ /* 0x000f28000c1e1900 */
[----:B------:R-:W4:Y:S04]  /*0740*/  LDG.E R23, desc[UR8][R22.64] ;  /* 0x0000000816177981 */ /* 0x000f28000c1e1900 */
[----:B------:R-:W4:Y:S01]  /*0750*/  LDG.E R16, desc[UR8][R16.64] ;  /* 0x0000000810107981 */ /* 0x000f22000c1e1900 */
[----:B------:R-:W-:Y:S01]  /*0760*/  IADD3 R11, PT, PT, R11, 0x4, RZ ;  /* 0x000000040b0b7810 */ /* 0x000fe20007ffe0ff */
[----:B--2---:R-:W-:-:S04]  /*0770*/  FFMA R18, R18, R24, R9 ;  /* 0x0000001812127223 */ /* 0x004fc80000000009 */
[----:B---3--:R-:W-:-:S04]  /*0780*/  FFMA R18, R13, R14, R18 ;  /* 0x0000000e0d127223 */ /* 0x008fc80000000012 */
[----:B----4-:R-:W-:-:S04]  /*0790*/  FFMA R18, R27, R6, R18 ;  /* 0x000000061b127223 */ /* 0x010fc80000000012 */
[----:B------:R-:W-:-:S07]  /*07a0*/  FFMA R9, R23, R16, R18 ;  /* 0x0000001017097223 */ /* 0x000fce0000000012 */
.L_x_31:
        /* <DEDUP_REMOVED lines=14> */
[----:B------:R-:W2:Y:S03]  /*0890*/  @P0 LDG.E R8, desc[UR8][R18.64] ;  /* 0x0000000812080981 */ /* 0x000ea6000c1e1900 */
[----:B---3--:R-:W-:Y:S02]  /*08a0*/  @P1 IMAD R21, R11, R10, R2 ;  /* 0x0000000a0b151224 */ /* 0x008fe400078e0202 */
[----:B------:R-:W-:-:S04]  /*08b0*/  @P0 IMAD.WIDE R16, R5, 0x4, R18 ;  /* 0x0000000405100825 */ /* 0x000fc800078e0212 */
[----:B------:R-:W-:Y:S02]  /*08c0*/  @P1 IMAD R11, R11, R10, R4 ;  /* 0x0000000a0b0b1224 */ /* 0x000fe400078e0204 */
[----:B------:R-:W-:Y:S01]  /*08d0*/  @P0 IMAD.WIDE R4, R5, 0x4, R14 ;  /* 0x0000000405040825 */ /* 0x000fe200078e020e */
[----:B------:R-:W3:Y:S04]  /*08e0*/  @P0 LDG.E R17, desc[UR8][R16.64] ;  /* 0x0000000810110981 */ /* 0x000ee8000c1e1900 */
[----:B------:R-:W2:Y:S01]  /*08f0*/  @P0 LDG.E R14, desc[UR8][R14.64] ;  /* 0x000000080e0e0981 */ /* 0x000ea2000c1e1900 */
[----:B----4-:R-:W-:-:S03]  /*0900*/  @P1 IMAD.WIDE R12, R21, 0x4, R12 ;  /* 0x00000004150c1825 */ /* 0x010fc600078e020c */
[----:B------:R-:W3:Y:S01]  /*0910*/  @P0 LDG.E R4, desc[UR8][R4.64] ;  /* 0x0000000804040981 */ /* 0x000ee2000c1e1900 */
[----:B------:R-:W-:-:S03]  /*0920*/  @P1 IMAD.WIDE R6, R11, 0x4, R6 ;  /* 0x000000040b061825 */ /* 0x000fc600078e0206 */
[----:B------:R-:W4:Y:S04]  /*0930*/  @P1 LDG.E R12, desc[UR8][R12.64] ;  /* 0x000000080c0c1981 */ /* 0x000f28000c1e1900 */
[----:B------:R-:W4:Y:S01]  /*0940*/  @P1 LDG.E R6, desc[UR8][R6.64] ;  /* 0x0000000806061981 */ /* 0x000f22000c1e1900 */
[----:B--2---:R-:W-:-:S04]  /*0950*/  @P0 FFMA R8, R8, R14, R9 ;  /* 0x0000000e08080223 */ /* 0x004fc80000000009 */
[----:B---3--:R-:W-:-:S04]  /*0960*/  @P0 FFMA R9, R17, R4, R8 ;  /* 0x0000000411090223 */ /* 0x008fc80000000008 */
[----:B----4-:R-:W-:-:S07]  /*0970*/  @P1 FFMA R9, R12, R6, R9 ;  /* 0x000000060c091223 */ /* 0x010fce0000000009 */
.L_x_30:
[----:B-----5:R-:W0:Y:S01]  /*0980*/  LDC.64 R4, c[0x0][0x3b8] ;  /* 0x0000ee00ff047b82 */ /* 0x020e220000000a00 */
[----:B------:R-:W1:Y:S01]  /*0990*/  LDCU UR6, c[0x0][0x388] ;  /* 0x00007100ff0677ac */ /* 0x000e620008000800 */
[----:B------:R-:W2:Y:S01]  /*09a0*/  LDCU UR10, c[0x0][0x3a0] ;  /* 0x00007400ff0a77ac */ /* 0x000ea20008000800 */
[----:B0-----:R-:W-:-:S05]  /*09b0*/  IMAD.WIDE R4, R0, 0x4, R4 ;  /* 0x0000000400047825 */ /* 0x001fca00078e0204 */
[----:B------:R-:W1:Y:S01]  /*09c0*/  LDG.E R2, desc[UR8][R4.64] ;  /* 0x0000000804027981 */ /* 0x000e62000c1e1900 */
[----:B------:R-:W-:-:S04]  /*09d0*/  IADD3 R0, PT, PT, R3, R0, RZ ;  /* 0x0000000003007210 */ /* 0x000fc80007ffe0ff */
[----:B--2---:R-:W-:Y:S01]  /*09e0*/  ISETP.GE.AND P0, PT, R0, UR10, PT ;  /* 0x0000000a00007c0c */ /* 0x004fe2000bf06270 */
[----:B-1----:R-:W-:-:S05]  /*09f0*/  FFMA R9, R9, UR6, R2 ;  /* 0x0000000609097c23 */ /* 0x002fca0008000002 */
[----:B------:R0:W-:Y:S07]  /*0a00*/  STG.E desc[UR8][R4.64], R9 ;  /* 0x0000000904007986 */ /* 0x0001ee000c101908 */
[----:B------:R-:W-:Y:S05]  /*0a10*/  @!P0 BRA `(.L_x_32) ;  /* 0xfffffff400e48947 */ /* 0x000fea000383ffff */
[----:B------:R-:W-:Y:S05]  /*0a20*/  EXIT ;  /* 0x000000000000794d */ /* 0x000fea0003800000 */
.L_x_33:
        /* <DEDUP_REMOVED lines=13> */
.L_x_37:


//--------------------- .nv.shared.reserved.0     --------------------------
	.section	.nv.shared.reserved.0,"aw",@nobits
	.weak		__nv_reservedSMEM_offset_0_alias
	.size		__nv_reservedSMEM_offset_0_alias, 0, 64
	.other		__nv_reservedSMEM_offset_0_alias,@"STO_CUDA_RESERVED_SHARED STV_DEFAULT"
__nv_reservedSMEM_offset_0_alias:
	.zero		0
	.zero		64


//--------------------- .nv.constant0._ZN4fkpm23outer_product_kernel_cxI7double2dEEviiT0_PT_S4_iPiS5_S4_ --------------------------
	.section	.nv.constant0._ZN4fkpm23outer_product_kernel_cxI7double2dEEviiT0_PT_S4_iPiS5_S4_,"a",@progbits
	.sectionflags	@""
	.align	4
.nv.constant0._ZN4fkpm23outer_product_kernel_cxI7double2dEEviiT0_PT_S4_iPiS5_S4_:
	.zero		960


//--------------------- .nv.constant0._ZN4fkpm23outer_product_kernel_cxI6float2fEEviiT0_PT_S4_iPiS5_S4_ --------------------------
	.section	.nv.constant0._ZN4fkpm23outer_product_kernel_cxI6float2fEEviiT0_PT_S4_iPiS5_S4_,"a",@progbits
	.sectionflags	@""
	.align	4
.nv.constant0._ZN4fkpm23outer_product_kernel_cxI6float2fEEviiT0_PT_S4_iPiS5_S4_:
	.zero		960


//--------------------- .nv.constant0._ZN4fkpm23outer_product_kernel_reIdEEviiT_PS1_S2_iPiS3_S2_ --------------------------
	.section	.nv.constant0._ZN4fkpm23outer_product_kernel_reIdEEviiT_PS1_S2_iPiS3_S2_,"a",@progbits
	.sectionflags	@""
	.align	4
.nv.constant0._ZN4fkpm23outer_product_kernel_reIdEEviiT_PS1_S2_iPiS3_S2_:
	.zero		960


//--------------------- .nv.constant0._ZN4fkpm23outer_product_kernel_reIfEEviiT_PS1_S2_iPiS3_S2_ --------------------------
	.section	.nv.constant0._ZN4fkpm23outer_product_kernel_reIfEEviiT_PS1_S2_iPiS3_S2_,"a",@progbits
	.sectionflags	@""
	.align	4
.nv.constant0._ZN4fkpm23outer_product_kernel_reIfEEviiT_PS1_S2_iPiS3_S2_:
	.zero		960


//--------------------- SYMBOLS --------------------------

	.type		.nv.reservedSmem.offset0,@object
	.size		.nv.reservedSmem.offset0,0x4
